//
// Generated by NVIDIA NVVM Compiler
//
// Compiler Build ID: CL-36424714
// Cuda compilation tools, release 13.0, V13.0.88
// Based on NVVM 20.0.0
//

.version 9.0
.target sm_100
.address_size 64

	// .globl	compute_probs
.extern .func free
(
	.param .b64 free_param_0
)
;
.extern .func  (.param .b64 func_retval0) malloc
(
	.param .b64 malloc_param_0
)
;

.visible .entry compute_probs(
	.param .u64 .ptr .align 1 compute_probs_param_0,
	.param .u64 .ptr .align 1 compute_probs_param_1,
	.param .u64 .ptr .align 1 compute_probs_param_2,
	.param .u32 compute_probs_param_3,
	.param .u32 compute_probs_param_4,
	.param .u32 compute_probs_param_5
)
{
	.reg .pred 	%p<80>;
	.reg .b32 	%r<216>;
	.reg .b64 	%rd<93>;
	.reg .b64 	%fd<219>;

	ld.param.u64 	%rd19, [compute_probs_param_0];
	ld.param.u64 	%rd20, [compute_probs_param_1];
	ld.param.u64 	%rd21, [compute_probs_param_2];
	ld.param.u32 	%r95, [compute_probs_param_3];
	ld.param.u32 	%r93, [compute_probs_param_4];
	ld.param.u32 	%r94, [compute_probs_param_5];
	cvta.to.global.u64 	%rd92, %rd20;
	cvta.to.global.u64 	%rd2, %rd19;
	cvta.to.global.u64 	%rd3, %rd21;
	mov.u32 	%r96, %ctaid.x;
	mov.u32 	%r97, %ntid.x;
	mov.u32 	%r98, %tid.x;
	mad.lo.s32 	%r1, %r96, %r97, %r98;
	setp.ge.s32 	%p1, %r1, %r95;
	@%p1 bra 	$L__BB0_72;
	cvt.rn.f64.s32 	%fd1, %r94;
	mul.wide.s32 	%rd22, %r93, 8;
	{ // callseq 0, 0
	.param .b64 param0;
	st.param.b64 	[param0], %rd22;
	.param .b64 retval0;
	call.uni (retval0), 
	malloc, 
	(
	param0
	);
	ld.param.b64 	%rd23, [retval0];
	} // callseq 0
	setp.lt.s32 	%p2, %r93, 1;
	@%p2 bra 	$L__BB0_13;
	mul.lo.s32 	%r2, %r93, %r1;
	and.b32  	%r3, %r93, 7;
	setp.lt.u32 	%p3, %r93, 8;
	mov.b32 	%r184, 0;
	@%p3 bra 	$L__BB0_5;
	and.b32  	%r184, %r93, 2147483640;
	mov.b32 	%r206, 0;
$L__BB0_4:
	.pragma "nounroll";
	add.s32 	%r101, %r206, %r2;
	mul.wide.s32 	%rd24, %r101, 8;
	add.s64 	%rd25, %rd3, %rd24;
	mov.b64 	%rd26, 0;
	st.global.u64 	[%rd25], %rd26;
	st.global.u64 	[%rd25+8], %rd26;
	st.global.u64 	[%rd25+16], %rd26;
	st.global.u64 	[%rd25+24], %rd26;
	st.global.u64 	[%rd25+32], %rd26;
	st.global.u64 	[%rd25+40], %rd26;
	st.global.u64 	[%rd25+48], %rd26;
	st.global.u64 	[%rd25+56], %rd26;
	add.s32 	%r206, %r206, 8;
	setp.eq.s32 	%p4, %r206, %r184;
	@%p4 bra 	$L__BB0_5;
	bra.uni 	$L__BB0_4;
$L__BB0_5:
	setp.eq.s32 	%p5, %r3, 0;
	@%p5 bra 	$L__BB0_13;
	and.b32  	%r6, %r93, 3;
	setp.lt.u32 	%p6, %r3, 4;
	@%p6 bra 	$L__BB0_8;
	add.s32 	%r102, %r184, %r2;
	mul.wide.s32 	%rd27, %r102, 8;
	add.s64 	%rd28, %rd3, %rd27;
	mov.b64 	%rd29, 0;
	st.global.u64 	[%rd28], %rd29;
	st.global.u64 	[%rd28+8], %rd29;
	st.global.u64 	[%rd28+16], %rd29;
	st.global.u64 	[%rd28+24], %rd29;
	add.s32 	%r184, %r184, 4;
$L__BB0_8:
	setp.eq.s32 	%p7, %r6, 0;
	@%p7 bra 	$L__BB0_13;
	setp.eq.s32 	%p8, %r6, 1;
	@%p8 bra 	$L__BB0_11;
	add.s32 	%r103, %r184, %r2;
	mul.wide.s32 	%rd30, %r103, 8;
	add.s64 	%rd31, %rd3, %rd30;
	mov.b64 	%rd32, 0;
	st.global.u64 	[%rd31], %rd32;
	st.global.u64 	[%rd31+8], %rd32;
	add.s32 	%r184, %r184, 2;
$L__BB0_11:
	and.b32  	%r104, %r93, 1;
	setp.eq.b32 	%p9, %r104, 1;
	not.pred 	%p10, %p9;
	@%p10 bra 	$L__BB0_13;
	add.s32 	%r105, %r184, %r2;
	mul.wide.s32 	%rd33, %r105, 8;
	add.s64 	%rd34, %rd3, %rd33;
	mov.b64 	%rd35, 0;
	st.global.u64 	[%rd34], %rd35;
$L__BB0_13:
	setp.lt.s32 	%p11, %r94, 1;
	@%p11 bra 	$L__BB0_58;
	setp.lt.s32 	%p12, %r93, 1;
	mul.lo.s32 	%r11, %r93, %r1;
	add.s32 	%r12, %r93, -1;
	mul.wide.s32 	%rd36, %r12, 8;
	add.s64 	%rd5, %rd23, %rd36;
	@%p12 bra 	$L__BB0_44;
	setp.eq.s32 	%p21, %r93, 1;
	@%p21 bra 	$L__BB0_42;
	and.b32  	%r13, %r93, 7;
	add.s32 	%r14, %r13, -1;
	and.b32  	%r15, %r93, 3;
	add.s32 	%r16, %r93, -2;
	add.s32 	%r110, %r93, 15;
	and.b32  	%r111, %r110, 15;
	add.s32 	%r17, %r111, -1;
	add.s32 	%r112, %r93, 7;
	and.b32  	%r113, %r112, 7;
	add.s32 	%r18, %r113, -1;
	and.b32  	%r19, %r93, 2147483640;
	and.b32  	%r20, %r93, 1;
	and.b32  	%r21, %r12, 15;
	and.b32  	%r22, %r12, -16;
	and.b32  	%r23, %r110, 7;
	and.b32  	%r24, %r112, 3;
	neg.s32 	%r25, %r19;
	add.s64 	%rd6, %rd2, 32;
	mov.b32 	%r187, 0;
$L__BB0_17:
	setp.lt.u32 	%p22, %r12, 7;
	mul.lo.s32 	%r27, %r187, %r93;
	mov.b32 	%r203, 0;
	@%p22 bra 	$L__BB0_20;
	add.s64 	%rd90, %rd23, 32;
	mul.wide.u32 	%rd38, %r27, 8;
	add.s64 	%rd39, %rd92, %rd38;
	add.s64 	%rd91, %rd39, 32;
	mov.u32 	%r188, %r11;
	mov.u32 	%r189, %r25;
$L__BB0_19:
	.pragma "nounroll";
	mul.wide.s32 	%rd40, %r188, 8;
	add.s64 	%rd41, %rd6, %rd40;
	ld.global.f64 	%fd47, [%rd41+-32];
	ld.global.f64 	%fd48, [%rd91+-32];
	add.f64 	%fd49, %fd47, %fd48;
	st.f64 	[%rd90+-32], %fd49;
	ld.global.f64 	%fd50, [%rd41+-24];
	ld.global.f64 	%fd51, [%rd91+-24];
	add.f64 	%fd52, %fd50, %fd51;
	st.f64 	[%rd90+-24], %fd52;
	ld.global.f64 	%fd53, [%rd41+-16];
	ld.global.f64 	%fd54, [%rd91+-16];
	add.f64 	%fd55, %fd53, %fd54;
	st.f64 	[%rd90+-16], %fd55;
	ld.global.f64 	%fd56, [%rd41+-8];
	ld.global.f64 	%fd57, [%rd91+-8];
	add.f64 	%fd58, %fd56, %fd57;
	st.f64 	[%rd90+-8], %fd58;
	ld.global.f64 	%fd59, [%rd41];
	ld.global.f64 	%fd60, [%rd91];
	add.f64 	%fd61, %fd59, %fd60;
	st.f64 	[%rd90], %fd61;
	ld.global.f64 	%fd62, [%rd41+8];
	ld.global.f64 	%fd63, [%rd91+8];
	add.f64 	%fd64, %fd62, %fd63;
	st.f64 	[%rd90+8], %fd64;
	ld.global.f64 	%fd65, [%rd41+16];
	ld.global.f64 	%fd66, [%rd91+16];
	add.f64 	%fd67, %fd65, %fd66;
	st.f64 	[%rd90+16], %fd67;
	ld.global.f64 	%fd68, [%rd41+24];
	ld.global.f64 	%fd69, [%rd91+24];
	add.f64 	%fd70, %fd68, %fd69;
	st.f64 	[%rd90+24], %fd70;
	add.s32 	%r189, %r189, 8;
	add.s32 	%r188, %r188, 8;
	add.s64 	%rd91, %rd91, 64;
	add.s64 	%rd90, %rd90, 64;
	setp.eq.s32 	%p23, %r189, 0;
	mov.u32 	%r203, %r19;
	@%p23 bra 	$L__BB0_20;
	bra.uni 	$L__BB0_19;
$L__BB0_20:
	setp.eq.s32 	%p24, %r13, 0;
	@%p24 bra 	$L__BB0_28;
	setp.lt.u32 	%p25, %r14, 3;
	@%p25 bra 	$L__BB0_23;
	add.s32 	%r115, %r203, %r11;
	mul.wide.s32 	%rd42, %r115, 8;
	add.s64 	%rd43, %rd2, %rd42;
	ld.global.f64 	%fd71, [%rd43];
	add.s32 	%r116, %r203, %r27;
	mul.wide.u32 	%rd44, %r116, 8;
	add.s64 	%rd45, %rd92, %rd44;
	ld.global.f64 	%fd72, [%rd45];
	add.f64 	%fd73, %fd71, %fd72;
	cvt.u64.u32 	%rd46, %r203;
	mul.wide.u32 	%rd47, %r203, 8;
	add.s64 	%rd48, %rd23, %rd47;
	st.f64 	[%rd48], %fd73;
	ld.global.f64 	%fd74, [%rd43+8];
	cvt.u64.u32 	%rd49, %r27;
	add.s64 	%rd50, %rd46, %rd49;
	shl.b64 	%rd51, %rd50, 3;
	add.s64 	%rd52, %rd92, %rd51;
	ld.global.f64 	%fd75, [%rd52+8];
	add.f64 	%fd76, %fd74, %fd75;
	st.f64 	[%rd48+8], %fd76;
	ld.global.f64 	%fd77, [%rd43+16];
	ld.global.f64 	%fd78, [%rd52+16];
	add.f64 	%fd79, %fd77, %fd78;
	st.f64 	[%rd48+16], %fd79;
	ld.global.f64 	%fd80, [%rd43+24];
	ld.global.f64 	%fd81, [%rd52+24];
	add.f64 	%fd82, %fd80, %fd81;
	st.f64 	[%rd48+24], %fd82;
	add.s32 	%r203, %r203, 4;
$L__BB0_23:
	setp.eq.s32 	%p26, %r15, 0;
	@%p26 bra 	$L__BB0_28;
	setp.eq.s32 	%p27, %r15, 1;
	@%p27 bra 	$L__BB0_26;
	add.s32 	%r117, %r203, %r11;
	mul.wide.s32 	%rd53, %r117, 8;
	add.s64 	%rd54, %rd2, %rd53;
	ld.global.f64 	%fd83, [%rd54];
	add.s32 	%r118, %r203, %r27;
	mul.wide.u32 	%rd55, %r118, 8;
	add.s64 	%rd56, %rd92, %rd55;
	ld.global.f64 	%fd84, [%rd56];
	add.f64 	%fd85, %fd83, %fd84;
	cvt.u64.u32 	%rd57, %r203;
	mul.wide.u32 	%rd58, %r203, 8;
	add.s64 	%rd59, %rd23, %rd58;
	st.f64 	[%rd59], %fd85;
	ld.global.f64 	%fd86, [%rd54+8];
	cvt.u64.u32 	%rd60, %r27;
	add.s64 	%rd61, %rd57, %rd60;
	shl.b64 	%rd62, %rd61, 3;
	add.s64 	%rd63, %rd92, %rd62;
	ld.global.f64 	%fd87, [%rd63+8];
	add.f64 	%fd88, %fd86, %fd87;
	st.f64 	[%rd59+8], %fd88;
	add.s32 	%r203, %r203, 2;
$L__BB0_26:
	setp.eq.s32 	%p28, %r20, 0;
	@%p28 bra 	$L__BB0_28;
	add.s32 	%r119, %r203, %r11;
	mul.wide.s32 	%rd64, %r119, 8;
	add.s64 	%rd65, %rd2, %rd64;
	ld.global.f64 	%fd89, [%rd65];
	add.s32 	%r120, %r203, %r27;
	mul.wide.u32 	%rd66, %r120, 8;
	add.s64 	%rd67, %rd92, %rd66;
	ld.global.f64 	%fd90, [%rd67];
	add.f64 	%fd91, %fd89, %fd90;
	mul.wide.u32 	%rd68, %r203, 8;
	add.s64 	%rd69, %rd23, %rd68;
	st.f64 	[%rd69], %fd91;
$L__BB0_28:
	setp.lt.u32 	%p29, %r16, 15;
	ld.f64 	%fd214, [%rd5];
	mov.b32 	%r197, 0;
	mov.u32 	%r201, %r12;
	@%p29 bra 	$L__BB0_31;
	mov.b32 	%r191, 0;
	mov.u32 	%r201, %r12;
$L__BB0_30:
	.pragma "nounroll";
	mul.wide.u32 	%rd70, %r191, 8;
	add.s64 	%rd71, %rd23, %rd70;
	ld.f64 	%fd92, [%rd71];
	setp.gt.f64 	%p30, %fd92, %fd214;
	selp.f64 	%fd93, %fd92, %fd214, %p30;
	selp.b32 	%r124, %r191, %r201, %p30;
	add.s32 	%r125, %r191, 1;
	ld.f64 	%fd94, [%rd71+8];
	setp.gt.f64 	%p31, %fd94, %fd93;
	selp.f64 	%fd95, %fd94, %fd93, %p31;
	selp.b32 	%r126, %r125, %r124, %p31;
	add.s32 	%r127, %r191, 2;
	ld.f64 	%fd96, [%rd71+16];
	setp.gt.f64 	%p32, %fd96, %fd95;
	selp.f64 	%fd97, %fd96, %fd95, %p32;
	selp.b32 	%r128, %r127, %r126, %p32;
	add.s32 	%r129, %r191, 3;
	ld.f64 	%fd98, [%rd71+24];
	setp.gt.f64 	%p33, %fd98, %fd97;
	selp.f64 	%fd99, %fd98, %fd97, %p33;
	selp.b32 	%r130, %r129, %r128, %p33;
	add.s32 	%r131, %r191, 4;
	ld.f64 	%fd100, [%rd71+32];
	setp.gt.f64 	%p34, %fd100, %fd99;
	selp.f64 	%fd101, %fd100, %fd99, %p34;
	selp.b32 	%r132, %r131, %r130, %p34;
	add.s32 	%r133, %r191, 5;
	ld.f64 	%fd102, [%rd71+40];
	setp.gt.f64 	%p35, %fd102, %fd101;
	selp.f64 	%fd103, %fd102, %fd101, %p35;
	selp.b32 	%r134, %r133, %r132, %p35;
	add.s32 	%r135, %r191, 6;
	ld.f64 	%fd104, [%rd71+48];
	setp.gt.f64 	%p36, %fd104, %fd103;
	selp.f64 	%fd105, %fd104, %fd103, %p36;
	selp.b32 	%r136, %r135, %r134, %p36;
	add.s32 	%r137, %r191, 7;
	ld.f64 	%fd106, [%rd71+56];
	setp.gt.f64 	%p37, %fd106, %fd105;
	selp.f64 	%fd107, %fd106, %fd105, %p37;
	selp.b32 	%r138, %r137, %r136, %p37;
	add.s32 	%r139, %r191, 8;
	ld.f64 	%fd108, [%rd71+64];
	setp.gt.f64 	%p38, %fd108, %fd107;
	selp.f64 	%fd109, %fd108, %fd107, %p38;
	selp.b32 	%r140, %r139, %r138, %p38;
	add.s32 	%r141, %r191, 9;
	ld.f64 	%fd110, [%rd71+72];
	setp.gt.f64 	%p39, %fd110, %fd109;
	selp.f64 	%fd111, %fd110, %fd109, %p39;
	selp.b32 	%r142, %r141, %r140, %p39;
	add.s32 	%r143, %r191, 10;
	ld.f64 	%fd112, [%rd71+80];
	setp.gt.f64 	%p40, %fd112, %fd111;
	selp.f64 	%fd113, %fd112, %fd111, %p40;
	selp.b32 	%r144, %r143, %r142, %p40;
	add.s32 	%r145, %r191, 11;
	ld.f64 	%fd114, [%rd71+88];
	setp.gt.f64 	%p41, %fd114, %fd113;
	selp.f64 	%fd115, %fd114, %fd113, %p41;
	selp.b32 	%r146, %r145, %r144, %p41;
	add.s32 	%r147, %r191, 12;
	ld.f64 	%fd116, [%rd71+96];
	setp.gt.f64 	%p42, %fd116, %fd115;
	selp.f64 	%fd117, %fd116, %fd115, %p42;
	selp.b32 	%r148, %r147, %r146, %p42;
	add.s32 	%r149, %r191, 13;
	ld.f64 	%fd118, [%rd71+104];
	setp.gt.f64 	%p43, %fd118, %fd117;
	selp.f64 	%fd119, %fd118, %fd117, %p43;
	selp.b32 	%r150, %r149, %r148, %p43;
	add.s32 	%r151, %r191, 14;
	ld.f64 	%fd120, [%rd71+112];
	setp.gt.f64 	%p44, %fd120, %fd119;
	selp.f64 	%fd121, %fd120, %fd119, %p44;
	selp.b32 	%r152, %r151, %r150, %p44;
	add.s32 	%r153, %r191, 15;
	ld.f64 	%fd122, [%rd71+120];
	setp.gt.f64 	%p45, %fd122, %fd121;
	selp.f64 	%fd214, %fd122, %fd121, %p45;
	selp.b32 	%r201, %r153, %r152, %p45;
	add.s32 	%r191, %r191, 16;
	setp.ne.s32 	%p46, %r191, %r22;
	mov.u32 	%r197, %r22;
	@%p46 bra 	$L__BB0_30;
$L__BB0_31:
	setp.eq.s32 	%p47, %r21, 0;
	@%p47 bra 	$L__BB0_41;
	setp.lt.u32 	%p48, %r17, 7;
	@%p48 bra 	$L__BB0_34;
	mul.wide.u32 	%rd72, %r197, 8;
	add.s64 	%rd73, %rd23, %rd72;
	ld.f64 	%fd123, [%rd73];
	setp.gt.f64 	%p49, %fd123, %fd214;
	selp.f64 	%fd124, %fd123, %fd214, %p49;
	selp.b32 	%r155, %r197, %r201, %p49;
	add.s32 	%r156, %r197, 1;
	ld.f64 	%fd125, [%rd73+8];
	setp.gt.f64 	%p50, %fd125, %fd124;
	selp.f64 	%fd126, %fd125, %fd124, %p50;
	selp.b32 	%r157, %r156, %r155, %p50;
	add.s32 	%r158, %r197, 2;
	ld.f64 	%fd127, [%rd73+16];
	setp.gt.f64 	%p51, %fd127, %fd126;
	selp.f64 	%fd128, %fd127, %fd126, %p51;
	selp.b32 	%r159, %r158, %r157, %p51;
	add.s32 	%r160, %r197, 3;
	ld.f64 	%fd129, [%rd73+24];
	setp.gt.f64 	%p52, %fd129, %fd128;
	selp.f64 	%fd130, %fd129, %fd128, %p52;
	selp.b32 	%r161, %r160, %r159, %p52;
	add.s32 	%r162, %r197, 4;
	ld.f64 	%fd131, [%rd73+32];
	setp.gt.f64 	%p53, %fd131, %fd130;
	selp.f64 	%fd132, %fd131, %fd130, %p53;
	selp.b32 	%r163, %r162, %r161, %p53;
	add.s32 	%r164, %r197, 5;
	ld.f64 	%fd133, [%rd73+40];
	setp.gt.f64 	%p54, %fd133, %fd132;
	selp.f64 	%fd134, %fd133, %fd132, %p54;
	selp.b32 	%r165, %r164, %r163, %p54;
	add.s32 	%r166, %r197, 6;
	ld.f64 	%fd135, [%rd73+48];
	setp.gt.f64 	%p55, %fd135, %fd134;
	selp.f64 	%fd136, %fd135, %fd134, %p55;
	selp.b32 	%r167, %r166, %r165, %p55;
	add.s32 	%r168, %r197, 7;
	ld.f64 	%fd137, [%rd73+56];
	setp.gt.f64 	%p56, %fd137, %fd136;
	selp.f64 	%fd214, %fd137, %fd136, %p56;
	selp.b32 	%r201, %r168, %r167, %p56;
	add.s32 	%r197, %r197, 8;
$L__BB0_34:
	setp.eq.s32 	%p57, %r23, 0;
	@%p57 bra 	$L__BB0_41;
	setp.lt.u32 	%p58, %r18, 3;
	@%p58 bra 	$L__BB0_37;
	mul.wide.u32 	%rd74, %r197, 8;
	add.s64 	%rd75, %rd23, %rd74;
	ld.f64 	%fd138, [%rd75];
	setp.gt.f64 	%p59, %fd138, %fd214;
	selp.f64 	%fd139, %fd138, %fd214, %p59;
	selp.b32 	%r170, %r197, %r201, %p59;
	add.s32 	%r171, %r197, 1;
	ld.f64 	%fd140, [%rd75+8];
	setp.gt.f64 	%p60, %fd140, %fd139;
	selp.f64 	%fd141, %fd140, %fd139, %p60;
	selp.b32 	%r172, %r171, %r170, %p60;
	add.s32 	%r173, %r197, 2;
	ld.f64 	%fd142, [%rd75+16];
	setp.gt.f64 	%p61, %fd142, %fd141;
	selp.f64 	%fd143, %fd142, %fd141, %p61;
	selp.b32 	%r174, %r173, %r172, %p61;
	add.s32 	%r175, %r197, 3;
	ld.f64 	%fd144, [%rd75+24];
	setp.gt.f64 	%p62, %fd144, %fd143;
	selp.f64 	%fd214, %fd144, %fd143, %p62;
	selp.b32 	%r201, %r175, %r174, %p62;
	add.s32 	%r197, %r197, 4;
$L__BB0_37:
	setp.eq.s32 	%p63, %r24, 0;
	@%p63 bra 	$L__BB0_41;
	setp.eq.s32 	%p64, %r24, 1;
	mul.wide.u32 	%rd76, %r197, 8;
	add.s64 	%rd13, %rd23, %rd76;
	ld.f64 	%fd145, [%rd13];
	setp.gt.f64 	%p65, %fd145, %fd214;
	selp.f64 	%fd9, %fd145, %fd214, %p65;
	selp.b32 	%r201, %r197, %r201, %p65;
	@%p64 bra 	$L__BB0_41;
	setp.eq.s32 	%p66, %r24, 2;
	add.s32 	%r176, %r197, 1;
	ld.f64 	%fd146, [%rd13+8];
	setp.gt.f64 	%p67, %fd146, %fd9;
	selp.f64 	%fd10, %fd146, %fd9, %p67;
	selp.b32 	%r201, %r176, %r201, %p67;
	@%p66 bra 	$L__BB0_41;
	add.s32 	%r177, %r197, 2;
	ld.f64 	%fd147, [%rd13+16];
	setp.gt.f64 	%p68, %fd147, %fd10;
	selp.b32 	%r201, %r177, %r201, %p68;
$L__BB0_41:
	add.s32 	%r178, %r201, %r11;
	mul.wide.s32 	%rd77, %r178, 8;
	add.s64 	%rd78, %rd3, %rd77;
	ld.global.f64 	%fd148, [%rd78];
	add.f64 	%fd149, %fd148, 0d3FF0000000000000;
	st.global.f64 	[%rd78], %fd149;
	add.s32 	%r187, %r187, 1;
	setp.eq.s32 	%p69, %r187, %r94;
	@%p69 bra 	$L__BB0_58;
	bra.uni 	$L__BB0_17;
$L__BB0_42:
	add.s32 	%r179, %r12, %r11;
	mul.wide.s32 	%rd79, %r179, 8;
	add.s64 	%rd14, %rd3, %rd79;
	neg.s32 	%r205, %r94;
	mul.wide.s32 	%rd80, %r11, 8;
	add.s64 	%rd81, %rd2, %rd80;
$L__BB0_43:
	ld.global.f64 	%fd150, [%rd81];
	ld.global.f64 	%fd151, [%rd92];
	add.f64 	%fd152, %fd150, %fd151;
	st.f64 	[%rd23], %fd152;
	ld.global.f64 	%fd153, [%rd14];
	add.f64 	%fd154, %fd153, 0d3FF0000000000000;
	st.global.f64 	[%rd14], %fd154;
	add.s64 	%rd92, %rd92, 8;
	add.s32 	%r205, %r205, 1;
	setp.eq.s32 	%p70, %r205, 0;
	@%p70 bra 	$L__BB0_58;
	bra.uni 	$L__BB0_43;
$L__BB0_44:
	add.s32 	%r106, %r12, %r11;
	mul.wide.s32 	%rd37, %r106, 8;
	add.s64 	%rd17, %rd3, %rd37;
	and.b32  	%r62, %r94, 15;
	setp.lt.u32 	%p13, %r94, 16;
	@%p13 bra 	$L__BB0_48;
	and.b32  	%r63, %r94, 2147483632;
	ld.global.f64 	%fd217, [%rd17];
	mov.b32 	%r207, 0;
$L__BB0_46:
	.pragma "nounroll";
	add.f64 	%fd18, %fd217, 0d3FF0000000000000;
	add.f64 	%fd19, %fd18, 0d3FF0000000000000;
	add.f64 	%fd20, %fd19, 0d3FF0000000000000;
	add.f64 	%fd21, %fd20, 0d3FF0000000000000;
	add.f64 	%fd22, %fd21, 0d3FF0000000000000;
	add.f64 	%fd23, %fd22, 0d3FF0000000000000;
	add.f64 	%fd24, %fd23, 0d3FF0000000000000;
	add.f64 	%fd25, %fd24, 0d3FF0000000000000;
	add.f64 	%fd26, %fd25, 0d3FF0000000000000;
	add.f64 	%fd27, %fd26, 0d3FF0000000000000;
	add.f64 	%fd28, %fd27, 0d3FF0000000000000;
	add.f64 	%fd29, %fd28, 0d3FF0000000000000;
	add.f64 	%fd30, %fd29, 0d3FF0000000000000;
	add.f64 	%fd31, %fd30, 0d3FF0000000000000;
	add.f64 	%fd32, %fd31, 0d3FF0000000000000;
	add.f64 	%fd217, %fd32, 0d3FF0000000000000;
	add.s32 	%r207, %r207, 16;
	setp.ne.s32 	%p14, %r207, %r63;
	@%p14 bra 	$L__BB0_46;
	st.global.f64 	[%rd17], %fd217;
$L__BB0_48:
	setp.eq.s32 	%p15, %r62, 0;
	@%p15 bra 	$L__BB0_58;
	and.b32  	%r68, %r94, 7;
	setp.lt.u32 	%p16, %r62, 8;
	@%p16 bra 	$L__BB0_51;
	ld.global.f64 	%fd33, [%rd17];
	add.f64 	%fd34, %fd33, 0d3FF0000000000000;
	add.f64 	%fd35, %fd34, 0d3FF0000000000000;
	add.f64 	%fd36, %fd35, 0d3FF0000000000000;
	add.f64 	%fd37, %fd36, 0d3FF0000000000000;
	add.f64 	%fd38, %fd37, 0d3FF0000000000000;
	add.f64 	%fd39, %fd38, 0d3FF0000000000000;
	add.f64 	%fd40, %fd39, 0d3FF0000000000000;
	add.f64 	%fd41, %fd40, 0d3FF0000000000000;
	st.global.f64 	[%rd17], %fd41;
$L__BB0_51:
	setp.eq.s32 	%p17, %r68, 0;
	@%p17 bra 	$L__BB0_58;
	and.b32  	%r69, %r94, 3;
	setp.lt.u32 	%p18, %r68, 4;
	@%p18 bra 	$L__BB0_54;
	ld.global.f64 	%fd42, [%rd17];
	add.f64 	%fd43, %fd42, 0d3FF0000000000000;
	add.f64 	%fd44, %fd43, 0d3FF0000000000000;
	add.f64 	%fd45, %fd44, 0d3FF0000000000000;
	add.f64 	%fd46, %fd45, 0d3FF0000000000000;
	st.global.f64 	[%rd17], %fd46;
$L__BB0_54:
	setp.eq.s32 	%p19, %r69, 0;
	@%p19 bra 	$L__BB0_58;
	ld.global.f64 	%fd218, [%rd17];
	mov.b32 	%r208, 0;
$L__BB0_56:
	.pragma "nounroll";
	add.f64 	%fd218, %fd218, 0d3FF0000000000000;
	add.s32 	%r208, %r208, 1;
	setp.ne.s32 	%p20, %r208, %r69;
	@%p20 bra 	$L__BB0_56;
	st.global.f64 	[%rd17], %fd218;
$L__BB0_58:
	setp.lt.s32 	%p71, %r93, 1;
	@%p71 bra 	$L__BB0_71;
	mul.lo.s32 	%r72, %r93, %r1;
	add.s32 	%r181, %r93, -1;
	and.b32  	%r73, %r93, 15;
	setp.lt.u32 	%p72, %r181, 15;
	mov.b32 	%r212, 0;
	@%p72 bra 	$L__BB0_62;
	and.b32  	%r212, %r93, 2147483632;
	neg.s32 	%r210, %r212;
	add.s64 	%rd18, %rd3, 64;
	mov.u32 	%r209, %r72;
$L__BB0_61:
	.pragma "nounroll";
	mul.wide.s32 	%rd82, %r209, 8;
	add.s64 	%rd83, %rd18, %rd82;
	ld.global.f64 	%fd155, [%rd83+-64];
	div.rn.f64 	%fd156, %fd155, %fd1;
	st.global.f64 	[%rd83+-64], %fd156;
	ld.global.f64 	%fd157, [%rd83+-56];
	div.rn.f64 	%fd158, %fd157, %fd1;
	st.global.f64 	[%rd83+-56], %fd158;
	ld.global.f64 	%fd159, [%rd83+-48];
	div.rn.f64 	%fd160, %fd159, %fd1;
	st.global.f64 	[%rd83+-48], %fd160;
	ld.global.f64 	%fd161, [%rd83+-40];
	div.rn.f64 	%fd162, %fd161, %fd1;
	st.global.f64 	[%rd83+-40], %fd162;
	ld.global.f64 	%fd163, [%rd83+-32];
	div.rn.f64 	%fd164, %fd163, %fd1;
	st.global.f64 	[%rd83+-32], %fd164;
	ld.global.f64 	%fd165, [%rd83+-24];
	div.rn.f64 	%fd166, %fd165, %fd1;
	st.global.f64 	[%rd83+-24], %fd166;
	ld.global.f64 	%fd167, [%rd83+-16];
	div.rn.f64 	%fd168, %fd167, %fd1;
	st.global.f64 	[%rd83+-16], %fd168;
	ld.global.f64 	%fd169, [%rd83+-8];
	div.rn.f64 	%fd170, %fd169, %fd1;
	st.global.f64 	[%rd83+-8], %fd170;
	ld.global.f64 	%fd171, [%rd83];
	div.rn.f64 	%fd172, %fd171, %fd1;
	st.global.f64 	[%rd83], %fd172;
	ld.global.f64 	%fd173, [%rd83+8];
	div.rn.f64 	%fd174, %fd173, %fd1;
	st.global.f64 	[%rd83+8], %fd174;
	ld.global.f64 	%fd175, [%rd83+16];
	div.rn.f64 	%fd176, %fd175, %fd1;
	st.global.f64 	[%rd83+16], %fd176;
	ld.global.f64 	%fd177, [%rd83+24];
	div.rn.f64 	%fd178, %fd177, %fd1;
	st.global.f64 	[%rd83+24], %fd178;
	ld.global.f64 	%fd179, [%rd83+32];
	div.rn.f64 	%fd180, %fd179, %fd1;
	st.global.f64 	[%rd83+32], %fd180;
	ld.global.f64 	%fd181, [%rd83+40];
	div.rn.f64 	%fd182, %fd181, %fd1;
	st.global.f64 	[%rd83+40], %fd182;
	ld.global.f64 	%fd183, [%rd83+48];
	div.rn.f64 	%fd184, %fd183, %fd1;
	st.global.f64 	[%rd83+48], %fd184;
	ld.global.f64 	%fd185, [%rd83+56];
	div.rn.f64 	%fd186, %fd185, %fd1;
	st.global.f64 	[%rd83+56], %fd186;
	add.s32 	%r210, %r210, 16;
	add.s32 	%r209, %r209, 16;
	setp.ne.s32 	%p73, %r210, 0;
	@%p73 bra 	$L__BB0_61;
$L__BB0_62:
	setp.eq.s32 	%p74, %r73, 0;
	@%p74 bra 	$L__BB0_71;
	and.b32  	%r81, %r93, 7;
	setp.lt.u32 	%p75, %r73, 8;
	@%p75 bra 	$L__BB0_65;
	add.s32 	%r182, %r212, %r72;
	mul.wide.s32 	%rd84, %r182, 8;
	add.s64 	%rd85, %rd3, %rd84;
	ld.global.f64 	%fd187, [%rd85];
	div.rn.f64 	%fd188, %fd187, %fd1;
	st.global.f64 	[%rd85], %fd188;
	ld.global.f64 	%fd189, [%rd85+8];
	div.rn.f64 	%fd190, %fd189, %fd1;
	st.global.f64 	[%rd85+8], %fd190;
	ld.global.f64 	%fd191, [%rd85+16];
	div.rn.f64 	%fd192, %fd191, %fd1;
	st.global.f64 	[%rd85+16], %fd192;
	ld.global.f64 	%fd193, [%rd85+24];
	div.rn.f64 	%fd194, %fd193, %fd1;
	st.global.f64 	[%rd85+24], %fd194;
	ld.global.f64 	%fd195, [%rd85+32];
	div.rn.f64 	%fd196, %fd195, %fd1;
	st.global.f64 	[%rd85+32], %fd196;
	ld.global.f64 	%fd197, [%rd85+40];
	div.rn.f64 	%fd198, %fd197, %fd1;
	st.global.f64 	[%rd85+40], %fd198;
	ld.global.f64 	%fd199, [%rd85+48];
	div.rn.f64 	%fd200, %fd199, %fd1;
	st.global.f64 	[%rd85+48], %fd200;
	ld.global.f64 	%fd201, [%rd85+56];
	div.rn.f64 	%fd202, %fd201, %fd1;
	st.global.f64 	[%rd85+56], %fd202;
	add.s32 	%r212, %r212, 8;
$L__BB0_65:
	setp.eq.s32 	%p76, %r81, 0;
	@%p76 bra 	$L__BB0_71;
	and.b32  	%r84, %r93, 3;
	setp.lt.u32 	%p77, %r81, 4;
	@%p77 bra 	$L__BB0_68;
	add.s32 	%r183, %r212, %r72;
	mul.wide.s32 	%rd86, %r183, 8;
	add.s64 	%rd87, %rd3, %rd86;
	ld.global.f64 	%fd203, [%rd87];
	div.rn.f64 	%fd204, %fd203, %fd1;
	st.global.f64 	[%rd87], %fd204;
	ld.global.f64 	%fd205, [%rd87+8];
	div.rn.f64 	%fd206, %fd205, %fd1;
	st.global.f64 	[%rd87+8], %fd206;
	ld.global.f64 	%fd207, [%rd87+16];
	div.rn.f64 	%fd208, %fd207, %fd1;
	st.global.f64 	[%rd87+16], %fd208;
	ld.global.f64 	%fd209, [%rd87+24];
	div.rn.f64 	%fd210, %fd209, %fd1;
	st.global.f64 	[%rd87+24], %fd210;
	add.s32 	%r212, %r212, 4;
$L__BB0_68:
	setp.eq.s32 	%p78, %r84, 0;
	@%p78 bra 	$L__BB0_71;
	add.s32 	%r215, %r212, %r72;
	neg.s32 	%r214, %r84;
$L__BB0_70:
	.pragma "nounroll";
	mul.wide.s32 	%rd88, %r215, 8;
	add.s64 	%rd89, %rd3, %rd88;
	ld.global.f64 	%fd211, [%rd89];
	div.rn.f64 	%fd212, %fd211, %fd1;
	st.global.f64 	[%rd89], %fd212;
	add.s32 	%r215, %r215, 1;
	add.s32 	%r214, %r214, 1;
	setp.ne.s32 	%p79, %r214, 0;
	@%p79 bra 	$L__BB0_70;
$L__BB0_71:
	{ // callseq 1, 0
	.param .b64 param0;
	st.param.b64 	[param0], %rd23;
	call.uni 
	free, 
	(
	param0
	);
	} // callseq 1
$L__BB0_72:
	ret;

}


// ===== COMPILED SASS (sm_100) =====

	.target	sm_100

	.elftype	@"ET_EXEC"


//--------------------- .note.nv.tkinfo           --------------------------
	.section	.note.nv.tkinfo,"",@"SHT_NOTE"
	.sectionflags	@"SHF_NOTE_NV_TKINFO"
	.tkinfo
        /*0018*/ 	.word	0x00000002
        /*0030*/ 	.string	""
        /*0030*/ 	.string	"ptxas"
        /*0030*/ 	.string	"Cuda compilation tools, release 13.0, V13.0.88"
        /*0030*/ 	.string	"Build cuda_13.0.r13.0/compiler.36424714_0"
        /*0030*/ 	.string	"-arch sm_100 -m 64 "



//--------------------- .note.nv.cuinfo           --------------------------
	.section	.note.nv.cuinfo,"",@"SHT_NOTE"
	.sectionflags	@"SHF_NOTE_NV_CUINFO"
        /*0018*/ 	.short	0x0002
        /*001a*/ 	.short	0x0064
        /*001c*/ 	.short	0x0082
	.zero		2


//--------------------- .nv.info                  --------------------------
	.section	.nv.info,"",@"SHT_CUDA_INFO"
	.align	4


	//----- nvinfo : EIATTR_REGCOUNT
	.align		4
        /*0000*/ 	.byte	0x04, 0x2f
        /*0002*/ 	.short	(.L_1 - .L_0)
	.align		4
.L_0:
        /*0004*/ 	.word	index@(compute_probs)
        /*0008*/ 	.word	0x0000002a


	//----- nvinfo : EIATTR_FRAME_SIZE
	.align		4
.L_1:
        /*000c*/ 	.byte	0x04, 0x11
        /*000e*/ 	.short	(.L_3 - .L_2)
	.align		4
.L_2:
        /*0010*/ 	.word	index@($__internal_0_$__cuda_sm20_div_rn_f64_full)
        /*0014*/ 	.word	0x00000000


	//----- nvinfo : EIATTR_FRAME_SIZE
	.align		4
.L_3:
        /*0018*/ 	.byte	0x04, 0x11
        /*001a*/ 	.short	(.L_5 - .L_4)
	.align		4
.L_4:
        /*001c*/ 	.word	index@(compute_probs)
        /*0020*/ 	.word	0x00000000


	//----- nvinfo : EIATTR_MIN_STACK_SIZE
	.align		4
.L_5:
        /*0024*/ 	.byte	0x04, 0x12
        /*0026*/ 	.short	(.L_7 - .L_6)
	.align		4
.L_6:
        /*0028*/ 	.word	index@(compute_probs)
        /*002c*/ 	.word	0x00000000
.L_7:


//--------------------- .nv.compat                --------------------------
	.section	.nv.compat,"",@"SHT_CUDA_COMPAT_INFO"
	.align	4
        /*0000*/ 	.byte	0x02, 0x09, 0x00, 0x00, 0x02, 0x02, 0x01, 0x00, 0x02, 0x05, 0x05, 0x00, 0x03, 0x07, 0x01, 0x01
        /*0010*/ 	.byte	0x02, 0x03, 0x00, 0x00, 0x02, 0x06, 0x01, 0x00, 0x04, 0x0b, 0x08, 0x00, 0x01, 0x00, 0x00, 0x00
        /*0020*/ 	.byte	0x00, 0x00, 0x00, 0x00


//--------------------- .nv.info.compute_probs    --------------------------
	.section	.nv.info.compute_probs,"",@"SHT_CUDA_INFO"
	.sectionflags	@""
	.align	4


	//----- nvinfo : EIATTR_CUDA_API_VERSION
	.align		4
        /*0000*/ 	.byte	0x04, 0x37
        /*0002*/ 	.short	(.L_9 - .L_8)
.L_8:
        /*0004*/ 	.word	0x00000082


	//----- nvinfo : EIATTR_KPARAM_INFO
	.align		4
.L_9:
        /*0008*/ 	.byte	0x04, 0x17
        /*000a*/ 	.short	(.L_11 - .L_10)
.L_10:
        /*000c*/ 	.word	0x00000000
        /*0010*/ 	.short	0x0005
        /*0012*/ 	.short	0x0020
        /*0014*/ 	.byte	0x00, 0xf0, 0x11, 0x00


	//----- nvinfo : EIATTR_KPARAM_INFO
	.align		4
.L_11:
        /*0018*/ 	.byte	0x04, 0x17
        /*001a*/ 	.short	(.L_13 - .L_12)
.L_12:
        /*001c*/ 	.word	0x00000000
        /*0020*/ 	.short	0x0004
        /*0022*/ 	.short	0x001c
        /*0024*/ 	.byte	0x00, 0xf0, 0x11, 0x00


	//----- nvinfo : EIATTR_KPARAM_INFO
	.align		4
.L_13:
        /*0028*/ 	.byte	0x04, 0x17
        /*002a*/ 	.short	(.L_15 - .L_14)
.L_14:
        /*002c*/ 	.word	0x00000000
        /*0030*/ 	.short	0x0003
        /*0032*/ 	.short	0x0018
        /*0034*/ 	.byte	0x00, 0xf0, 0x11, 0x00


	//----- nvinfo : EIATTR_KPARAM_INFO
	.align		4
.L_15:
        /*0038*/ 	.byte	0x04, 0x17
        /*003a*/ 	.short	(.L_17 - .L_16)
.L_16:
        /*003c*/ 	.word	0x00000000
        /*0040*/ 	.short	0x0002
        /*0042*/ 	.short	0x0010
        /*0044*/ 	.byte	0x00, 0xf5, 0x21, 0x00


	//----- nvinfo : EIATTR_KPARAM_INFO
	.align		4
.L_17:
        /*0048*/ 	.byte	0x04, 0x17
        /*004a*/ 	.short	(.L_19 - .L_18)
.L_18:
        /*004c*/ 	.word	0x00000000
        /*0050*/ 	.short	0x0001
        /*0052*/ 	.short	0x0008
        /*0054*/ 	.byte	0x00, 0xf5, 0x21, 0x00


	//----- nvinfo : EIATTR_KPARAM_INFO
	.align		4
.L_19:
        /*0058*/ 	.byte	0x04, 0x17
        /*005a*/ 	.short	(.L_21 - .L_20)
.L_20:
        /*005c*/ 	.word	0x00000000
        /*0060*/ 	.short	0x0000
        /*0062*/ 	.short	0x0000
        /*0064*/ 	.byte	0x00, 0xf5, 0x21, 0x00


	//----- nvinfo : EIATTR_SPARSE_MMA_MASK
	.align		4
.L_21:
        /*0068*/ 	.byte	0x03, 0x50
        /*006a*/ 	.short	0x0000


	//----- nvinfo : EIATTR_MAXREG_COUNT
	.align		4
        /*006c*/ 	.byte	0x03, 0x1b
        /*006e*/ 	.short	0x00ff


	//----- nvinfo : EIATTR_EXTERNS
	.align		4
        /*0070*/ 	.byte	0x04, 0x0f
        /*0072*/ 	.short	(.L_23 - .L_22)


	//   ....[0]....
	.align		4
.L_22:
        /*0074*/ 	.word	index@(free)


	//   ....[1]....
	.align		4
        /*0078*/ 	.word	index@(malloc)


	//----- nvinfo : EIATTR_MERCURY_ISA_VERSION
	.align		4
.L_23:
        /*007c*/ 	.byte	0x03, 0x5f
        /*007e*/ 	.short	0x0101


	//----- nvinfo : EIATTR_VRC_CTA_INIT_COUNT
	.align		4
        /*0080*/ 	.byte	0x02, 0x4a
	.zero		1
	.zero		1


	//----- nvinfo : EIATTR_SYSCALL_OFFSETS
	.align		4
        /*0084*/ 	.byte	0x04, 0x46
        /*0086*/ 	.short	(.L_25 - .L_24)


	//   ....[0]....
.L_24:
        /*0088*/ 	.word	0x00000130


	//   ....[1]....
        /*008c*/ 	.word	0x00004f70


	//----- nvinfo : EIATTR_EXIT_INSTR_OFFSETS
	.align		4
.L_25:
        /*0090*/ 	.byte	0x04, 0x1c
        /*0092*/ 	.short	(.L_27 - .L_26)


	//   ....[0]....
.L_26:
        /*0094*/ 	.word	0x00000070


	//   ....[1]....
        /*0098*/ 	.word	0x00004f80


	//----- nvinfo : EIATTR_CRS_STACK_SIZE
	.align		4
.L_27:
        /*009c*/ 	.byte	0x04, 0x1e
        /*009e*/ 	.short	(.L_29 - .L_28)
.L_28:
        /*00a0*/ 	.word	0x00000000


	//----- nvinfo : EIATTR_CBANK_PARAM_SIZE
	.align		4
.L_29:
        /*00a4*/ 	.byte	0x03, 0x19
        /*00a6*/ 	.short	0x0024


	//----- nvinfo : EIATTR_PARAM_CBANK
	.align		4
        /*00a8*/ 	.byte	0x04, 0x0a
        /*00aa*/ 	.short	(.L_31 - .L_30)
	.align		4
.L_30:
        /*00ac*/ 	.word	index@(.nv.constant0.compute_probs)
        /*00b0*/ 	.short	0x0380
        /*00b2*/ 	.short	0x0024


	//----- nvinfo : EIATTR_SW_WAR
	.align		4
.L_31:
        /*00b4*/ 	.byte	0x04, 0x36
        /*00b6*/ 	.short	(.L_33 - .L_32)
.L_32:
        /*00b8*/ 	.word	0x00000008
.L_33:


//--------------------- .nv.callgraph             --------------------------
	.section	.nv.callgraph,"",@"SHT_CUDA_CALLGRAPH"
	.align	4
	.sectionentsize	8
	.align		4
        /*0000*/ 	.word	0x00000000
	.align		4
        /*0004*/ 	.word	0xffffffff
	.align		4
        /*0008*/ 	.word	index@(compute_probs)
	.align		4
        /*000c*/ 	.word	index@(free)
	.align		4
        /*0010*/ 	.word	index@(compute_probs)
	.align		4
        /*0014*/ 	.word	index@(malloc)
	.align		4
        /*0018*/ 	.word	0x00000000
	.align		4
        /*001c*/ 	.word	0xfffffffe
	.align		4
        /*0020*/ 	.word	0x00000000
	.align		4
        /*0024*/ 	.word	0xfffffffd
	.align		4
        /*0028*/ 	.word	0x00000000
	.align		4
        /*002c*/ 	.word	0xfffffffc


//--------------------- .nv.constant4             --------------------------
	.section	.nv.constant4,"a",@progbits
	.align	8
	.align		8
.nv.constant4:
        /*0000*/ 	.dword	free
	.align		8
        /*0008*/ 	.dword	malloc


//--------------------- .text.compute_probs       --------------------------
	.section	.text.compute_probs,"ax",@progbits
	.align	128
        .global         compute_probs
        .type           compute_probs,@function
        .size           compute_probs,(.L_x_107 - compute_probs)
        .other          compute_probs,@"STO_CUDA_ENTRY STV_DEFAULT"
compute_probs:
.text.compute_probs:
[----:B------:R-:W0:Y:S01]  /*0000*/  LDC R1, c[0x0][0x37c] ;  /* 0x0000df00ff017b82 */ /* 0x000e220000000800 */
[----:B------:R-:W1:Y:S07]  /*0010*/  S2R R3, SR_TID.X ;  /* 0x0000000000037919 */ /* 0x000e6e0000002100 */
[----:B------:R-:W1:Y:S01]  /*0020*/  S2UR UR4, SR_CTAID.X ;  /* 0x00000000000479c3 */ /* 0x000e620000002500 */
[----:B------:R-:W2:Y:S07]  /*0030*/  LDCU UR5, c[0x0][0x398] ;  /* 0x00007300ff0577ac */ /* 0x000eae0008000800 */
[----:B------:R-:W1:Y:S02]  /*0040*/  LDC R2, c[0x0][0x360] ;  /* 0x0000d800ff027b82 */ /* 0x000e640000000800 */
[----:B-1----:R-:W-:-:S05]  /*0050*/  IMAD R2, R2, UR4, R3 ;  /* 0x0000000402027c24 */ /* 0x002fca000f8e0203 */
[----:B--2---:R-:W-:-:S13]  /*0060*/  ISETP.GE.AND P0, PT, R2, UR5, PT ;  /* 0x0000000502007c0c */ /* 0x004fda000bf06270 */
[----:B0-----:R-:W-:Y:S05]  /*0070*/  @P0 EXIT ;  /* 0x000000000000094d */ /* 0x001fea0003800000 */
[----:B------:R-:W0:Y:S01]  /*0080*/  LDCU UR4, c[0x0][0x39c] ;  /* 0x00007380ff0477ac */ /* 0x000e220008000800 */
[----:B------:R-:W-:Y:S01]  /*0090*/  MOV R0, 0x8 ;  /* 0x0000000800007802 */ /* 0x000fe20000000f00 */
[----:B------:R-:W1:Y:S03]  /*00a0*/  LDCU.64 UR36, c[0x0][0x358] ;  /* 0x00006b00ff2477ac */ /* 0x000e660008000a00 */
[----:B------:R2:W3:Y:S01]  /*00b0*/  LDC.64 R6, c[0x4][R0] ;  /* 0x0100000000067b82 */ /* 0x0004e20000000a00 */
[----:B0-----:R-:W-:-:S06]  /*00c0*/  UIMAD.WIDE UR4, UR4, 0x8, URZ ;  /* 0x00000008040478a5 */ /* 0x001fcc000f8e02ff */
[----:B------:R-:W-:Y:S02]  /*00d0*/  IMAD.U32 R9, RZ, RZ, UR5 ;  /* 0x00000005ff097e24 */ /* 0x000fe4000f8e00ff */
[----:B------:R-:W-:Y:S02]  /*00e0*/  IMAD.U32 R5, RZ, RZ, UR5 ;  /* 0x00000005ff057e24 */ /* 0x000fe4000f8e00ff */
[----:B------:R-:W-:Y:S02]  /*00f0*/  IMAD.U32 R4, RZ, RZ, UR4 ;  /* 0x00000004ff047e24 */ /* 0x000fe4000f8e00ff */
[----:B------:R-:W-:Y:S02]  /*0100*/  IMAD.U32 R8, RZ, RZ, UR4 ;  /* 0x00000004ff087e24 */ /* 0x000fe4000f8e00ff */
[----:B-12---:R-:W-:-:S07]  /*0110*/  IMAD.MOV.U32 R5, RZ, RZ, R9 ;  /* 0x000000ffff057224 */ /* 0x006fce00078e0009 */
[----:B------:R-:W-:-:S07]  /*0120*/  LEPC R20, `(.L_x_0) ;  /* 0x000000001014794e */ /* 0x000fce0000000000 */
[----:B---3--:R-:W-:Y:S05]  /*0130*/  CALL.ABS.NOINC R6 ;  /* 0x0000000006007343 */ /* 0x008fea0003c00000 */
.L_x_0:
[----:B------:R-:W0:Y:S02]  /*0140*/  LDCU UR4, c[0x0][0x39c] ;  /* 0x00007380ff0477ac */ /* 0x000e240008000800 */
[----:B0-----:R-:W-:-:S05]  /*0150*/  IMAD.U32 R7, RZ, RZ, UR4 ;  /* 0x00000004ff077e24 */ /* 0x001fca000f8e00ff */
[----:B------:R-:W-:-:S13]  /*0160*/  ISETP.GE.AND P0, PT, R7, 0x1, PT ;  /* 0x000000010700780c */ /* 0x000fda0003f06270 */
[----:B------:R-:W-:Y:S05]  /*0170*/  @!P0 BRA `(.L_x_1) ;  /* 0x0000000000c88947 */ /* 0x000fea0003800000 */
[C---:B------:R-:W-:Y:S01]  /*0180*/  ISETP.GE.U32.AND P1, PT, R7.reuse, 0x8, PT ;  /* 0x000000080700780c */ /* 0x040fe20003f26070 */
[----:B------:R-:W-:Y:S01]  /*0190*/  IMAD.MOV.U32 R0, RZ, RZ, RZ ;  /* 0x000000ffff007224 */ /* 0x000fe200078e00ff */
[----:B------:R-:W-:-:S04]  /*01a0*/  LOP3.LUT R6, R7, 0x7, RZ, 0xc0, !PT ;  /* 0x0000000707067812 */ /* 0x000fc800078ec0ff */
[----:B------:R-:W-:-:S07]  /*01b0*/  ISETP.NE.AND P2, PT, R6, RZ, PT ;  /* 0x000000ff0600720c */ /* 0x000fce0003f45270 */
[----:B------:R-:W-:Y:S06]  /*01c0*/  @!P1 BRA `(.L_x_2) ;  /* 0x0000000000489947 */ /* 0x000fec0003800000 */
[----:B------:R-:W0:Y:S01]  /*01d0*/  LDC.64 R10, c[0x0][0x390] ;  /* 0x0000e400ff0a7b82 */ /* 0x000e220000000a00 */
[----:B------:R-:W-:Y:S01]  /*01e0*/  BSSY.RECONVERGENT B0, `(.L_x_2) ;  /* 0x0000010000007945 */ /* 0x000fe20003800200 */
[----:B------:R-:W-:Y:S01]  /*01f0*/  LOP3.LUT R0, R7, 0x7ffffff8, RZ, 0xc0, !PT ;  /* 0x7ffffff807007812 */ /* 0x000fe200078ec0ff */
[----:B------:R-:W-:-:S07]  /*0200*/  IMAD.MOV.U32 R3, RZ, RZ, RZ ;  /* 0x000000ffff037224 */ /* 0x000fce00078e00ff */
.L_x_3:
[----:B-1----:R-:W-:Y:S02]  /*0210*/  IMAD R9, R2, R7, R3 ;  /* 0x0000000702097224 */ /* 0x002fe400078e0203 */
[----:B------:R-:W-:Y:S02]  /*0220*/  VIADD R3, R3, 0x8 ;  /* 0x0000000803037836 */ /* 0x000fe40000000000 */
[----:B0-----:R-:W-:-:S03]  /*0230*/  IMAD.WIDE R8, R9, 0x8, R10 ;  /* 0x0000000809087825 */ /* 0x001fc600078e020a */
[----:B------:R-:W-:Y:S02]  /*0240*/  ISETP.NE.AND P1, PT, R3, R0, PT ;  /* 0x000000000300720c */ /* 0x000fe40003f25270 */
[----:B------:R1:W-:Y:S04]  /*0250*/  STG.E.64 desc[UR36][R8.64], RZ ;  /* 0x000000ff08007986 */ /* 0x0003e8000c101b24 */
[----:B------:R1:W-:Y:S04]  /*0260*/  STG.E.64 desc[UR36][R8.64+0x8], RZ ;  /* 0x000008ff08007986 */ /* 0x0003e8000c101b24 */
[----:B------:R1:W-:Y:S04]  /*0270*/  STG.E.64 desc[UR36][R8.64+0x10], RZ ;  /* 0x000010ff08007986 */ /* 0x0003e8000c101b24 */
[----:B------:R1:W-:Y:S04]  /*0280*/  STG.E.64 desc[UR36][R8.64+0x18], RZ ;  /* 0x000018ff08007986 */ /* 0x0003e8000c101b24 */
[----:B------:R1:W-:Y:S04]  /*0290*/  STG.E.64 desc[UR36][R8.64+0x20], RZ ;  /* 0x000020ff08007986 */ /* 0x0003e8000c101b24 */
[----:B------:R1:W-:Y:S04]  /*02a0*/  STG.E.64 desc[UR36][R8.64+0x28], RZ ;  /* 0x000028ff08007986 */ /* 0x0003e8000c101b24 */
[----:B------:R1:W-:Y:S04]  /*02b0*/  STG.E.64 desc[UR36][R8.64+0x30], RZ ;  /* 0x000030ff08007986 */ /* 0x0003e8000c101b24 */
[----:B------:R1:W-:Y:S01]  /*02c0*/  STG.E.64 desc[UR36][R8.64+0x38], RZ ;  /* 0x000038ff08007986 */ /* 0x0003e2000c101b24 */
[----:B------:R-:W-:Y:S05]  /*02d0*/  @P1 BRA `(.L_x_3) ;  /* 0xfffffffc00cc1947 */ /* 0x000fea000383ffff */
[----:B------:R-:W-:Y:S05]  /*02e0*/  BSYNC.RECONVERGENT B0 ;  /* 0x0000000000007941 */ /* 0x000fea0003800200 */
.L_x_2:
[----:B------:R-:W-:Y:S05]  /*02f0*/  @!P2 BRA `(.L_x_1) ;  /* 0x000000000068a947 */ /* 0x000fea0003800000 */
[----:B------:R-:W-:Y:S02]  /*0300*/  ISETP.GE.U32.AND P1, PT, R6, 0x4, PT ;  /* 0x000000040600780c */ /* 0x000fe40003f26070 */
[----:B------:R-:W-:-:S04]  /*0310*/  LOP3.LUT R10, R7, 0x3, RZ, 0xc0, !PT ;  /* 0x00000003070a7812 */ /* 0x000fc800078ec0ff */
[----:B------:R-:W-:-:S07]  /*0320*/  ISETP.NE.AND P2, PT, R10, RZ, PT ;  /* 0x000000ff0a00720c */ /* 0x000fce0003f45270 */
[----:B------:R-:W-:Y:S06]  /*0330*/  @!P1 BRA `(.L_x_4) ;  /* 0x0000000000209947 */ /* 0x000fec0003800000 */
[----:B-1----:R-:W0:Y:S01]  /*0340*/  LDC.64 R8, c[0x0][0x390] ;  /* 0x0000e400ff087b82 */ /* 0x002e220000000a00 */
[----:B------:R-:W-:Y:S02]  /*0350*/  IMAD R3, R2, R7, R0 ;  /* 0x0000000702037224 */ /* 0x000fe400078e0200 */
[----:B------:R-:W-:Y:S02]  /*0360*/  VIADD R0, R0, 0x4 ;  /* 0x0000000400007836 */ /* 0x000fe40000000000 */
[----:B0-----:R-:W-:-:S05]  /*0370*/  IMAD.WIDE R8, R3, 0x8, R8 ;  /* 0x0000000803087825 */ /* 0x001fca00078e0208 */
[----:B------:R0:W-:Y:S04]  /*0380*/  STG.E.64 desc[UR36][R8.64], RZ ;  /* 0x000000ff08007986 */ /* 0x0001e8000c101b24 */
[----:B------:R0:W-:Y:S04]  /*0390*/  STG.E.64 desc[UR36][R8.64+0x8], RZ ;  /* 0x000008ff08007986 */ /* 0x0001e8000c101b24 */
[----:B------:R0:W-:Y:S04]  /*03a0*/  STG.E.64 desc[UR36][R8.64+0x10], RZ ;  /* 0x000010ff08007986 */ /* 0x0001e8000c101b24 */
[----:B------:R0:W-:Y:S02]  /*03b0*/  STG.E.64 desc[UR36][R8.64+0x18], RZ ;  /* 0x000018ff08007986 */ /* 0x0001e4000c101b24 */
.L_x_4:
[----:B------:R-:W-:Y:S05]  /*03c0*/  @!P2 BRA `(.L_x_1) ;  /* 0x000000000034a947 */ /* 0x000fea0003800000 */
[----:B------:R-:W-:Y:S02]  /*03d0*/  LOP3.LUT R3, R7, 0x1, RZ, 0xc0, !PT ;  /* 0x0000000107037812 */ /* 0x000fe400078ec0ff */
[----:B------:R-:W-:Y:S02]  /*03e0*/  ISETP.NE.AND P1, PT, R10, 0x1, PT ;  /* 0x000000010a00780c */ /* 0x000fe40003f25270 */
[----:B------:R-:W-:-:S11]  /*03f0*/  ISETP.NE.U32.AND P2, PT, R3, 0x1, PT ;  /* 0x000000010300780c */ /* 0x000fd60003f45070 */
[----:B01----:R-:W0:Y:S01]  /*0400*/  @P1 LDC.64 R8, c[0x0][0x390] ;  /* 0x0000e400ff081b82 */ /* 0x003e220000000a00 */
[----:B------:R-:W-:Y:S02]  /*0410*/  @P1 IMAD R11, R2, R7, R0 ;  /* 0x00000007020b1224 */ /* 0x000fe400078e0200 */
[----:B------:R-:W-:-:S04]  /*0420*/  @P1 VIADD R0, R0, 0x2 ;  /* 0x0000000200001836 */ /* 0x000fc80000000000 */
[----:B------:R-:W-:Y:S01]  /*0430*/  @!P2 IMAD R3, R2, R7, R0 ;  /* 0x000000070203a224 */ /* 0x000fe200078e0200 */
[----:B------:R-:W1:Y:S01]  /*0440*/  @!P2 LDC.64 R12, c[0x0][0x390] ;  /* 0x0000e400ff0cab82 */ /* 0x000e620000000a00 */
[----:B0-----:R-:W-:-:S05]  /*0450*/  @P1 IMAD.WIDE R10, R11, 0x8, R8 ;  /* 0x000000080b0a1825 */ /* 0x001fca00078e0208 */
[----:B------:R2:W-:Y:S01]  /*0460*/  @P1 STG.E.64 desc[UR36][R10.64], RZ ;  /* 0x000000ff0a001986 */ /* 0x0005e2000c101b24 */
[----:B-1----:R-:W-:-:S03]  /*0470*/  @!P2 IMAD.WIDE R8, R3, 0x8, R12 ;  /* 0x000000080308a825 */ /* 0x002fc600078e020c */
[----:B------:R2:W-:Y:S04]  /*0480*/  @P1 STG.E.64 desc[UR36][R10.64+0x8], RZ ;  /* 0x000008ff0a001986 */ /* 0x0005e8000c101b24 */
[----:B------:R2:W-:Y:S02]  /*0490*/  @!P2 STG.E.64 desc[UR36][R8.64], RZ ;  /* 0x000000ff0800a986 */ /* 0x0005e4000c101b24 */
.L_x_1:
[----:B------:R-:W3:Y:S02]  /*04a0*/  LDCU UR4, c[0x0][0x3a0] ;  /* 0x00007400ff0477ac */ /* 0x000ee40008000800 */
[----:B---3--:R-:W-:-:S04]  /*04b0*/  MOV R14, UR4 ;  /* 0x00000004000e7c02 */ /* 0x008fc80008000f00 */
[----:B------:R-:W-:-:S13]  /*04c0*/  ISETP.GE.AND P1, PT, R14, 0x1, PT ;  /* 0x000000010e00780c */ /* 0x000fda0003f26270 */
[----:B------:R-:W-:Y:S05]  /*04d0*/  @!P1 BRA `(.L_x_5) ;  /* 0x0000001c00489947 */ /* 0x000fea0003800000 */
[----:B------:R-:W-:Y:S02]  /*04e0*/  VIADD R3, R7, 0xffffffff ;  /* 0xffffffff07037836 */ /* 0x000fe40000000000 */
[----:B------:R-:W-:Y:S01]  /*04f0*/  IMAD R6, R2, R7, RZ ;  /* 0x0000000702067224 */ /* 0x000fe200078e02ff */
[----:B------:R-:W-:Y:S06]  /*0500*/  @!P0 BRA `(.L_x_6) ;  /* 0x00000018002c8947 */ /* 0x000fec0003800000 */
[----:B------:R-:W-:Y:S01]  /*0510*/  ISETP.NE.AND P0, PT, R7, 0x1, PT ;  /* 0x000000010700780c */ /* 0x000fe20003f05270 */
[----:B------:R-:W-:-:S12]  /*0520*/  BSSY.RECONVERGENT B0, `(.L_x_7) ;  /* 0x0000188000007945 */ /* 0x000fd80003800200 */
[----:B------:R-:W-:Y:S05]  /*0530*/  @!P0 BRA `(.L_x_8) ;  /* 0x00000014008c8947 */ /* 0x000fea0003800000 */
[----:B------:R-:W3:Y:S01]  /*0540*/  LDC.64 R16, c[0x0][0x380] ;  /* 0x0000e000ff107b82 */ /* 0x000ee20000000a00 */
[C---:B------:R-:W-:Y:S01]  /*0550*/  VIADD R15, R7.reuse, 0x7 ;  /* 0x00000007070f7836 */ /* 0x040fe20000000000 */
[C---:B012---:R-:W-:Y:S01]  /*0560*/  LOP3.LUT R9, R7.reuse, 0x7, RZ, 0xc0, !PT ;  /* 0x0000000707097812 */ /* 0x047fe200078ec0ff */
[C---:B------:R-:W-:Y:S01]  /*0570*/  VIADD R8, R7.reuse, 0xf ;  /* 0x0000000f07087836 */ /* 0x040fe20000000000 */
[----:B------:R-:W-:Y:S01]  /*0580*/  LOP3.LUT R12, R7, 0x7ffffff8, RZ, 0xc0, !PT ;  /* 0x7ffffff8070c7812 */ /* 0x000fe200078ec0ff */
[----:B------:R-:W-:Y:S01]  /*0590*/  BSSY.RECONVERGENT B1, `(.L_x_9) ;  /* 0x000015c000017945 */ /* 0x000fe20003800200 */
[----:B------:R-:W-:Y:S01]  /*05a0*/  LOP3.LUT R10, R15, 0x7, RZ, 0xc0, !PT ;  /* 0x000000070f0a7812 */ /* 0x000fe200078ec0ff */
[----:B------:R-:W-:Y:S01]  /*05b0*/  VIADD R11, R9, 0xffffffff ;  /* 0xffffffff090b7836 */ /* 0x000fe20000000000 */
[----:B------:R-:W-:Y:S01]  /*05c0*/  LOP3.LUT R0, R8, 0xf, RZ, 0xc0, !PT ;  /* 0x0000000f08007812 */ /* 0x000fe200078ec0ff */
[----:B------:R-:W-:Y:S01]  /*05d0*/  IMAD.MOV.U32 R14, RZ, RZ, RZ ;  /* 0x000000ffff0e7224 */ /* 0x000fe200078e00ff */
[----:B------:R-:W-:Y:S01]  /*05e0*/  LOP3.LUT R13, R3, 0xfffffff0, RZ, 0xc0, !PT ;  /* 0xfffffff0030d7812 */ /* 0x000fe200078ec0ff */
[----:B------:R-:W-:Y:S01]  /*05f0*/  VIADD R10, R10, 0xffffffff ;  /* 0xffffffff0a0a7836 */ /* 0x000fe20000000000 */
[----:B------:R-:W-:Y:S01]  /*0600*/  ISETP.GE.U32.AND P0, PT, R11, 0x3, PT ;  /* 0x000000030b00780c */ /* 0x000fe20003f06070 */
[----:B------:R-:W-:Y:S01]  /*0610*/  VIADD R0, R0, 0xffffffff ;  /* 0xffffffff00007836 */ /* 0x000fe20000000000 */
[----:B------:R-:W-:Y:S01]  /*0620*/  LOP3.LUT R15, R15, 0x3, RZ, 0xc0, !PT ;  /* 0x000000030f0f7812 */ /* 0x000fe200078ec0ff */
[----:B------:R-:W-:Y:S01]  /*0630*/  VIADD R11, R7, 0xfffffffe ;  /* 0xfffffffe070b7836 */ /* 0x000fe20000000000 */
[----:B------:R-:W-:Y:S01]  /*0640*/  ISETP.GE.U32.AND P1, PT, R10, 0x3, PT ;  /* 0x000000030a00780c */ /* 0x000fe20003f26070 */
[----:B------:R-:W-:Y:S01]  /*0650*/  IMAD.WIDE R18, R3, 0x8, R4 ;  /* 0x0000000803127825 */ /* 0x000fe200078e0204 */
[----:B------:R-:W-:-:S02]  /*0660*/  ISETP.GE.U32.AND P2, PT, R0, 0x7, PT ;  /* 0x000000070000780c */ /* 0x000fc40003f46070 */
[----:B------:R-:W-:Y:S01]  /*0670*/  LOP3.LUT R10, R7, 0x3, RZ, 0xc0, !PT ;  /* 0x00000003070a7812 */ /* 0x000fe200078ec0ff */
[----:B------:R-:W-:Y:S01]  /*0680*/  IMAD.MOV R34, RZ, RZ, -R12 ;  /* 0x000000ffff227224 */ /* 0x000fe200078e0a0c */
[----:B---3--:R-:W-:-:S05]  /*0690*/  IADD3 R16, P3, PT, R16, 0x20, RZ ;  /* 0x0000002010107810 */ /* 0x008fca0007f7e0ff */
[----:B------:R-:W-:-:S08]  /*06a0*/  IMAD.X R17, RZ, RZ, R17, P3 ;  /* 0x000000ffff117224 */ /* 0x000fd000018e0611 */
.L_x_23:
[----:B0-----:R-:W0:Y:S01]  /*06b0*/  LDCU UR4, c[0x0][0x39c] ;  /* 0x00007380ff0477ac */ /* 0x001e220008000800 */
[----:B------:R-:W-:Y:S01]  /*06c0*/  ISETP.GE.U32.AND P3, PT, R3, 0x7, PT ;  /* 0x000000070300780c */ /* 0x000fe20003f66070 */
[----:B-----5:R-:W-:Y:S01]  /*06d0*/  IMAD.MOV.U32 R31, RZ, RZ, RZ ;  /* 0x000000ffff1f7224 */ /* 0x020fe200078e00ff */
[----:B0-----:R-:W-:-:S05]  /*06e0*/  MOV R7, UR4 ;  /* 0x0000000400077c02 */ /* 0x001fca0008000f00 */
[----:B------:R-:W-:-:S06]  /*06f0*/  IMAD R0, R14, R7, RZ ;  /* 0x000000070e007224 */ /* 0x000fcc00078e02ff */
[----:B------:R-:W-:Y:S05]  /*0700*/  @!P3 BRA `(.L_x_10) ;  /* 0x0000000000e0b947 */ /* 0x000fea0003800000 */
[----:B------:R-:W0:Y:S01]  /*0710*/  LDC.64 R20, c[0x0][0x388] ;  /* 0x0000e200ff147b82 */ /* 0x000e220000000a00 */
[----:B------:R-:W-:Y:S01]  /*0720*/  IADD3 R35, P3, PT, R4, 0x20, RZ ;  /* 0x0000002004237810 */ /* 0x000fe20007f7e0ff */
[----:B------:R-:W-:Y:S01]  /*0730*/  BSSY.RECONVERGENT B2, `(.L_x_11) ;  /* 0x0000034000027945 */ /* 0x000fe20003800200 */
[----:B------:R-:W-:Y:S02]  /*0740*/  IMAD.MOV.U32 R31, RZ, RZ, R6 ;  /* 0x000000ffff1f7224 */ /* 0x000fe400078e0006 */
[----:B------:R-:W-:Y:S02]  /*0750*/  IMAD.MOV.U32 R30, RZ, RZ, R34 ;  /* 0x000000ffff1e7224 */ /* 0x000fe400078e0022 */
[----:B------:R-:W-:Y:S02]  /*0760*/  IMAD.X R36, RZ, RZ, R5, P3 ;  /* 0x000000ffff247224 */ /* 0x000fe400018e0605 */
[----:B0-----:R-:W-:-:S03]  /*0770*/  IMAD.WIDE.U32 R20, R0, 0x8, R20 ;  /* 0x0000000800147825 */ /* 0x001fc600078e0014 */
[----:B------:R-:W-:-:S05]  /*0780*/  IADD3 R28, P4, PT, R20, 0x20, RZ ;  /* 0x00000020141c7810 */ /* 0x000fca0007f9e0ff */
[----:B------:R-:W-:-:S08]  /*0790*/  IMAD.X R29, RZ, RZ, R21, P4 ;  /* 0x000000ffff1d7224 */ /* 0x000fd000020e0615 */
.L_x_12:
[----:B------:R-:W-:-:S04]  /*07a0*/  IMAD.WIDE R24, R31, 0x8, R16 ;  /* 0x000000081f187825 */ /* 0x000fc800078e0210 */
[----:B------:R-:W-:Y:S01]  /*07b0*/  IMAD.MOV.U32 R20, RZ, RZ, R28 ;  /* 0x000000ffff147224 */ /* 0x000fe200078e001c */
[----:B0-----:R-:W2:Y:S01]  /*07c0*/  LDG.E.64 R22, desc[UR36][R24.64+-0x20] ;  /* 0xffffe02418167981 */ /* 0x001ea2000c1e1b00 */
[----:B------:R-:W-:-:S05]  /*07d0*/  IMAD.MOV.U32 R21, RZ, RZ, R29 ;  /* 0x000000ffff157224 */ /* 0x000fca00078e001d */
[----:B------:R-:W2:Y:S02]  /*07e0*/  LDG.E.64 R32, desc[UR36][R20.64+-0x20] ;  /* 0xffffe02414207981 */ /* 0x000ea4000c1e1b00 */
[----:B--2---:R-:W-:Y:S01]  /*07f0*/  DADD R32, R22, R32 ;  /* 0x0000000016207229 */ /* 0x004fe20000000020 */
[----:B------:R-:W-:Y:S02]  /*0800*/  IMAD.MOV.U32 R22, RZ, RZ, R35 ;  /* 0x000000ffff167224 */ /* 0x000fe400078e0023 */
[----:B------:R-:W-:-:S05]  /*0810*/  IMAD.MOV.U32 R23, RZ, RZ, R36 ;  /* 0x000000ffff177224 */ /* 0x000fca00078e0024 */
[----:B------:R0:W-:Y:S04]  /*0820*/  ST.E.64 desc[UR36][R22.64+-0x20], R32 ;  /* 0xffffe02016007985 */ /* 0x0001e8000c101b24 */
[----:B------:R-:W2:Y:S04]  /*0830*/  LDG.E.64 R28, desc[UR36][R24.64+-0x18] ;  /* 0xffffe824181c7981 */ /* 0x000ea8000c1e1b00 */
[----:B------:R-:W2:Y:S02]  /*0840*/  LDG.E.64 R26, desc[UR36][R20.64+-0x18] ;  /* 0xffffe824141a7981 */ /* 0x000ea4000c1e1b00 */
[----:B--2---:R-:W-:-:S07]  /*0850*/  DADD R38, R28, R26 ;  /* 0x000000001c267229 */ /* 0x004fce000000001a */
[----:B------:R1:W-:Y:S04]  /*0860*/  ST.E.64 desc[UR36][R22.64+-0x18], R38 ;  /* 0xffffe82616007985 */ /* 0x0003e8000c101b24 */
[----:B------:R-:W2:Y:S04]  /*0870*/  LDG.E.64 R28, desc[UR36][R24.64+-0x10] ;  /* 0xfffff024181c7981 */ /* 0x000ea8000c1e1b00 */
[----:B------:R-:W2:Y:S02]  /*0880*/  LDG.E.64 R26, desc[UR36][R20.64+-0x10] ;  /* 0xfffff024141a7981 */ /* 0x000ea4000c1e1b00 */
[----:B--2---:R-:W-:-:S07]  /*0890*/  DADD R36, R28, R26 ;  /* 0x000000001c247229 */ /* 0x004fce000000001a */
[----:B------:R2:W-:Y:S04]  /*08a0*/  ST.E.64 desc[UR36][R22.64+-0x10], R36 ;  /* 0xfffff02416007985 */ /* 0x0005e8000c101b24 */
[----:B------:R-:W0:Y:S04]  /*08b0*/  LDG.E.64 R26, desc[UR36][R24.64+-0x8] ;  /* 0xfffff824181a7981 */ /* 0x000e28000c1e1b00 */
[----:B------:R-:W0:Y:S02]  /*08c0*/  LDG.E.64 R28, desc[UR36][R20.64+-0x8] ;  /* 0xfffff824141c7981 */ /* 0x000e24000c1e1b00 */
[----:B0-----:R-:W-:-:S07]  /*08d0*/  DADD R32, R26, R28 ;  /* 0x000000001a207229 */ /* 0x001fce000000001c */
[----:B------:R0:W-:Y:S04]  /*08e0*/  ST.E.64 desc[UR36][R22.64+-0x8], R32 ;  /* 0xfffff82016007985 */ /* 0x0001e8000c101b24 */
[----:B------:R-:W1:Y:S04]  /*08f0*/  LDG.E.64 R26, desc[UR36][R24.64] ;  /* 0x00000024181a7981 */ /* 0x000e68000c1e1b00 */
[----:B------:R-:W1:Y:S02]  /*0900*/  LDG.E.64 R28, desc[UR36][R20.64] ;  /* 0x00000024141c7981 */ /* 0x000e64000c1e1b00 */
[----:B-1----:R-:W-:-:S07]  /*0910*/  DADD R38, R26, R28 ;  /* 0x000000001a267229 */ /* 0x002fce000000001c */
[----:B------:R-:W-:Y:S04]  /*0920*/  ST.E.64 desc[UR36][R22.64], R38 ;  /* 0x0000002616007985 */ /* 0x000fe8000c101b24 */
        /* <DEDUP_REMOVED lines=8> */
[----:B------:R-:W2:Y:S04]  /*09b0*/  LDG.E.64 R28, desc[UR36][R24.64+0x18] ;  /* 0x00001824181c7981 */ /* 0x000ea8000c1e1b00 */
[----:B------:R-:W2:Y:S01]  /*09c0*/  LDG.E.64 R26, desc[UR36][R20.64+0x18] ;  /* 0x00001824141a7981 */ /* 0x000ea2000c1e1b00 */
[----:B------:R-:W-:-:S05]  /*09d0*/  VIADD R30, R30, 0x8 ;  /* 0x000000081e1e7836 */ /* 0x000fca0000000000 */
[----:B------:R-:W-:Y:S02]  /*09e0*/  ISETP.NE.AND P3, PT, R30, RZ, PT ;  /* 0x000000ff1e00720c */ /* 0x000fe40003f65270 */
[----:B------:R-:W-:Y:S01]  /*09f0*/  IADD3 R35, P5, PT, R22, 0x40, RZ ;  /* 0x0000004016237810 */ /* 0x000fe20007fbe0ff */
[----:B------:R-:W-:-:S04]  /*0a00*/  VIADD R31, R31, 0x8 ;  /* 0x000000081f1f7836 */ /* 0x000fc80000000000 */
[----:B-1----:R-:W-:Y:S01]  /*0a10*/  IMAD.X R36, RZ, RZ, R23, P5 ;  /* 0x000000ffff247224 */ /* 0x002fe200028e0617 */
[----:B--2---:R-:W-:-:S07]  /*0a20*/  DADD R26, R28, R26 ;  /* 0x000000001c1a7229 */ /* 0x004fce000000001a */
[----:B------:R0:W-:Y:S01]  /*0a30*/  ST.E.64 desc[UR36][R22.64+0x18], R26 ;  /* 0x0000181a16007985 */ /* 0x0001e2000c101b24 */
[----:B------:R-:W-:-:S04]  /*0a40*/  IADD3 R28, P4, PT, R20, 0x40, RZ ;  /* 0x00000040141c7810 */ /* 0x000fc80007f9e0ff */
[----:B------:R-:W-:Y:S01]  /*0a50*/  IADD3.X R29, PT, PT, RZ, R21, RZ, P4, !PT ;  /* 0x00000015ff1d7210 */ /* 0x000fe200027fe4ff */
[----:B------:R-:W-:Y:S08]  /*0a60*/  @P3 BRA `(.L_x_12) ;  /* 0xfffffffc004c3947 */ /* 0x000ff0000383ffff */
[----:B------:R-:W-:Y:S05]  /*0a70*/  BSYNC.RECONVERGENT B2 ;  /* 0x0000000000027941 */ /* 0x000fea0003800200 */
.L_x_11:
[----:B------:R-:W-:-:S07]  /*0a80*/  IMAD.MOV.U32 R31, RZ, RZ, R12 ;  /* 0x000000ffff1f7224 */ /* 0x000fce00078e000c */
.L_x_10:
[----:B------:R-:W-:-:S13]  /*0a90*/  ISETP.NE.AND P3, PT, R9, RZ, PT ;  /* 0x000000ff0900720c */ /* 0x000fda0003f65270 */
[----:B------:R-:W-:Y:S05]  /*0aa0*/  @!P3 BRA `(.L_x_13) ;  /* 0x000000040010b947 */ /* 0x000fea0003800000 */
[----:B------:R-:W-:Y:S01]  /*0ab0*/  ISETP.NE.AND P4, PT, R10, RZ, PT ;  /* 0x000000ff0a00720c */ /* 0x000fe20003f85270 */
[----:B------:R-:W-:-:S12]  /*0ac0*/  @!P0 BRA `(.L_x_14) ;  /* 0x0000000000748947 */ /* 0x000fd80003800000 */
[----:B------:R-:W1:Y:S01]  /*0ad0*/  LDC.64 R24, c[0x0][0x380] ;  /* 0x0000e000ff187b82 */ /* 0x000e620000000a00 */
[--C-:B0-----:R-:W-:Y:S01]  /*0ae0*/  IMAD.IADD R23, R6, 0x1, R31.reuse ;  /* 0x0000000106177824 */ /* 0x101fe200078e021f */
[----:B------:R-:W0:Y:S01]  /*0af0*/  LDCU.64 UR4, c[0x0][0x388] ;  /* 0x00007100ff0477ac */ /* 0x000e220008000a00 */
[----:B------:R-:W-:-:S05]  /*0b00*/  IMAD.IADD R37, R0, 0x1, R31 ;  /* 0x0000000100257824 */ /* 0x000fca00078e021f */
[----:B------:R-:W2:Y:S01]  /*0b10*/  LDC.64 R20, c[0x0][0x388] ;  /* 0x0000e200ff147b82 */ /* 0x000ea20000000a00 */
[----:B-1----:R-:W-:-:S04]  /*0b20*/  IMAD.WIDE R24, R23, 0x8, R24 ;  /* 0x0000000817187825 */ /* 0x002fc800078e0218 */
[----:B--2---:R-:W-:Y:S02]  /*0b30*/  IMAD.WIDE.U32 R36, R37, 0x8, R20 ;  /* 0x0000000825247825 */ /* 0x004fe400078e0014 */
[----:B------:R-:W2:Y:S04]  /*0b40*/  LDG.E.64 R20, desc[UR36][R24.64] ;  /* 0x0000002418147981 */ /* 0x000ea8000c1e1b00 */
[----:B------:R-:W2:Y:S01]  /*0b50*/  LDG.E.64 R26, desc[UR36][R36.64] ;  /* 0x00000024241a7981 */ /* 0x000ea2000c1e1b00 */
[----:B------:R-:W-:-:S05]  /*0b60*/  IADD3 R23, P3, PT, R0, R31, RZ ;  /* 0x0000001f00177210 */ /* 0x000fca0007f7e0ff */
[----:B------:R-:W-:Y:S01]  /*0b70*/  IMAD.X R28, RZ, RZ, RZ, P3 ;  /* 0x000000ffff1c7224 */ /* 0x000fe200018e06ff */
[----:B0-----:R-:W-:-:S04]  /*0b80*/  LEA R22, P3, R23, UR4, 0x3 ;  /* 0x0000000417167c11 */ /* 0x001fc8000f8618ff */
[----:B------:R-:W-:Y:S01]  /*0b90*/  LEA.HI.X R23, R23, UR5, R28, 0x3, P3 ;  /* 0x0000000517177c11 */ /* 0x000fe200098f1c1c */
[----:B--2---:R-:W-:Y:S01]  /*0ba0*/  DADD R32, R20, R26 ;  /* 0x0000000014207229 */ /* 0x004fe2000000001a */
[----:B------:R-:W-:-:S06]  /*0bb0*/  IMAD.WIDE.U32 R20, R31, 0x8, R4 ;  /* 0x000000081f147825 */ /* 0x000fcc00078e0004 */
        /* <DEDUP_REMOVED lines=9> */
[----:B------:R-:W2:Y:S04]  /*0c50*/  LDG.E.64 R28, desc[UR36][R24.64+0x18] ;  /* 0x00001824181c7981 */ /* 0x000ea8000c1e1b00 */
[----:B------:R-:W2:Y:S01]  /*0c60*/  LDG.E.64 R38, desc[UR36][R22.64+0x18] ;  /* 0x0000182416267981 */ /* 0x000ea2000c1e1b00 */
[----:B------:R-:W-:Y:S01]  /*0c70*/  VIADD R31, R31, 0x4 ;  /* 0x000000041f1f7836 */ /* 0x000fe20000000000 */
[----:B--2---:R-:W-:-:S07]  /*0c80*/  DADD R28, R28, R38 ;  /* 0x000000001c1c7229 */ /* 0x004fce0000000026 */
[----:B------:R1:W-:Y:S04]  /*0c90*/  ST.E.64 desc[UR36][R20.64+0x18], R28 ;  /* 0x0000181c14007985 */ /* 0x0003e8000c101b24 */
.L_x_14:
[----:B------:R-:W-:Y:S05]  /*0ca0*/  @!P4 BRA `(.L_x_13) ;  /* 0x000000000090c947 */ /* 0x000fea0003800000 */
[----:B------:R-:W-:Y:S02]  /*0cb0*/  ISETP.NE.AND P4, PT, R10, 0x1, PT ;  /* 0x000000010a00780c */ /* 0x000fe40003f85270 */
[----:B------:R-:W-:-:S11]  /*0cc0*/  LOP3.LUT P3, RZ, R7, 0x1, RZ, 0xc0, !PT ;  /* 0x0000000107ff7812 */ /* 0x000fd6000786c0ff */
[----:B------:R-:W-:Y:S05]  /*0cd0*/  @!P4 BRA `(.L_x_15) ;  /* 0x000000000054c947 */ /* 0x000fea0003800000 */
[----:B-1----:R-:W1:Y:S01]  /*0ce0*/  LDC.64 R20, c[0x0][0x380] ;  /* 0x0000e000ff147b82 */ /* 0x002e620000000a00 */
[--C-:B------:R-:W-:Y:S01]  /*0cf0*/  IMAD.IADD R25, R6, 0x1, R31.reuse ;  /* 0x0000000106197824 */ /* 0x100fe200078e021f */
[----:B------:R-:W2:Y:S01]  /*0d00*/  LDCU.64 UR4, c[0x0][0x388] ;  /* 0x00007100ff0477ac */ /* 0x000ea20008000a00 */
[----:B0-----:R-:W-:-:S05]  /*0d10*/  IMAD.IADD R33, R0, 0x1, R31 ;  /* 0x0000000100217824 */ /* 0x001fca00078e021f */
[----:B------:R-:W0:Y:S01]  /*0d20*/  LDC.64 R22, c[0x0][0x388] ;  /* 0x0000e200ff167b82 */ /* 0x000e220000000a00 */
[----:B-1----:R-:W-:-:S05]  /*0d30*/  IMAD.WIDE R20, R25, 0x8, R20 ;  /* 0x0000000819147825 */ /* 0x002fca00078e0214 */
[----:B------:R-:W3:Y:S01]  /*0d40*/  LDG.E.64 R24, desc[UR36][R20.64] ;  /* 0x0000002414187981 */ /* 0x000ee2000c1e1b00 */
[----:B0-----:R-:W-:-:S05]  /*0d50*/  IMAD.WIDE.U32 R32, R33, 0x8, R22 ;  /* 0x0000000821207825 */ /* 0x001fca00078e0016 */
[----:B------:R-:W3:Y:S01]  /*0d60*/  LDG.E.64 R26, desc[UR36][R32.64] ;  /* 0x00000024201a7981 */ /* 0x000ee2000c1e1b00 */
[----:B------:R-:W-:-:S05]  /*0d70*/  IADD3 R23, P4, PT, R0, R31, RZ ;  /* 0x0000001f00177210 */ /* 0x000fca0007f9e0ff */
[----:B------:R-:W-:Y:S01]  /*0d80*/  IMAD.X R28, RZ, RZ, RZ, P4 ;  /* 0x000000ffff1c7224 */ /* 0x000fe200020e06ff */
[----:B--2---:R-:W-:-:S04]  /*0d90*/  LEA R22, P4, R23, UR4, 0x3 ;  /* 0x0000000417167c11 */ /* 0x004fc8000f8818ff */
[----:B------:R-:W-:Y:S01]  /*0da0*/  LEA.HI.X R23, R23, UR5, R28, 0x3, P4 ;  /* 0x0000000517177c11 */ /* 0x000fe2000a0f1c1c */
[----:B---3--:R-:W-:Y:S01]  /*0db0*/  DADD R26, R24, R26 ;  /* 0x00000000181a7229 */ /* 0x008fe2000000001a */
[----:B------:R-:W-:-:S06]  /*0dc0*/  IMAD.WIDE.U32 R24, R31, 0x8, R4 ;  /* 0x000000081f187825 */ /* 0x000fcc00078e0004 */
[----:B------:R2:W-:Y:S04]  /*0dd0*/  ST.E.64 desc[UR36][R24.64], R26 ;  /* 0x0000001a18007985 */ /* 0x0005e8000c101b24 */
[----:B------:R-:W3:Y:S04]  /*0de0*/  LDG.E.64 R28, desc[UR36][R20.64+0x8] ;  /* 0x00000824141c7981 */ /* 0x000ee8000c1e1b00 */
[----:B------:R-:W3:Y:S01]  /*0df0*/  LDG.E.64 R22, desc[UR36][R22.64+0x8] ;  /* 0x0000082416167981 */ /* 0x000ee2000c1e1b00 */
[----:B------:R-:W-:Y:S01]  /*0e00*/  IADD3 R31, PT, PT, R31, 0x2, RZ ;  /* 0x000000021f1f7810 */ /* 0x000fe20007ffe0ff */
[----:B---3--:R-:W-:-:S07]  /*0e10*/  DADD R28, R28, R22 ;  /* 0x000000001c1c7229 */ /* 0x008fce0000000016 */
[----:B------:R2:W-:Y:S04]  /*0e20*/  ST.E.64 desc[UR36][R24.64+0x8], R28 ;  /* 0x0000081c18007985 */ /* 0x0005e8000c101b24 */
.L_x_15:
[----:B------:R-:W-:Y:S05]  /*0e30*/  @!P3 BRA `(.L_x_13) ;  /* 0x00000000002cb947 */ /* 0x000fea0003800000 */
[----:B0-----:R-:W0:Y:S01]  /*0e40*/  LDC.64 R22, c[0x0][0x380] ;  /* 0x0000e000ff167b82 */ /* 0x001e220000000a00 */
[--C-:B--2---:R-:W-:Y:S02]  /*0e50*/  IMAD.IADD R25, R6, 0x1, R31.reuse ;  /* 0x0000000106197824 */ /* 0x104fe400078e021f */
[----:B-1----:R-:W-:-:S05]  /*0e60*/  IMAD.IADD R27, R0, 0x1, R31 ;  /* 0x00000001001b7824 */ /* 0x002fca00078e021f */
[----:B------:R-:W1:Y:S01]  /*0e70*/  LDC.64 R20, c[0x0][0x388] ;  /* 0x0000e200ff147b82 */ /* 0x000e620000000a00 */
[----:B0-----:R-:W-:-:S06]  /*0e80*/  IMAD.WIDE R22, R25, 0x8, R22 ;  /* 0x0000000819167825 */ /* 0x001fcc00078e0216 */
[----:B------:R-:W2:Y:S01]  /*0e90*/  LDG.E.64 R22, desc[UR36][R22.64] ;  /* 0x0000002416167981 */ /* 0x000ea2000c1e1b00 */
[----:B-1----:R-:W-:-:S06]  /*0ea0*/  IMAD.WIDE.U32 R20, R27, 0x8, R20 ;  /* 0x000000081b147825 */ /* 0x002fcc00078e0014 */
[----:B------:R-:W2:Y:S01]  /*0eb0*/  LDG.E.64 R20, desc[UR36][R20.64] ;  /* 0x0000002414147981 */ /* 0x000ea2000c1e1b00 */
[----:B------:R-:W-:Y:S01]  /*0ec0*/  IMAD.WIDE.U32 R26, R31, 0x8, R4 ;  /* 0x000000081f1a7825 */ /* 0x000fe200078e0004 */
[----:B--2---:R-:W-:-:S07]  /*0ed0*/  DADD R24, R22, R20 ;  /* 0x0000000016187229 */ /* 0x004fce0000000014 */
[----:B------:R3:W-:Y:S04]  /*0ee0*/  ST.E.64 desc[UR36][R26.64], R24 ;  /* 0x000000181a007985 */ /* 0x0007e8000c101b24 */
.L_x_13:
[----:B------:R4:W5:Y:S01]  /*0ef0*/  LD.E.64 R30, desc[UR36][R18.64] ;  /* 0x00000024121e7980 */ /* 0x000962000c101b00 */
[----:B------:R-:W-:Y:S01]  /*0f00*/  ISETP.GE.U32.AND P3, PT, R11, 0xf, PT ;  /* 0x0000000f0b00780c */ /* 0x000fe20003f66070 */
[----:B01----:R-:W-:Y:S02]  /*0f10*/  IMAD.MOV.U32 R33, RZ, RZ, RZ ;  /* 0x000000ffff217224 */ /* 0x003fe400078e00ff */
[----:B------:R-:W-:-:S10]  /*0f20*/  IMAD.MOV.U32 R0, RZ, RZ, R3 ;  /* 0x000000ffff007224 */ /* 0x000fd400078e0003 */
[----:B----4-:R-:W-:Y:S05]  /*0f30*/  @!P3 BRA `(.L_x_16) ;  /* 0x000000040064b947 */ /* 0x010fea0003800000 */
[----:B------:R-:W-:Y:S01]  /*0f40*/  BSSY.RECONVERGENT B2, `(.L_x_17) ;  /* 0x0000057000027945 */ /* 0x000fe20003800200 */
[----:B------:R-:W-:Y:S02]  /*0f50*/  IMAD.MOV.U32 R35, RZ, RZ, RZ ;  /* 0x000000ffff237224 */ /* 0x000fe400078e00ff */
[----:B------:R-:W-:-:S07]  /*0f60*/  IMAD.MOV.U32 R0, RZ, RZ, R3 ;  /* 0x000000ffff007224 */ /* 0x000fce00078e0003 */
.L_x_18:
[----:B------:R-:W-:-:S05]  /*0f70*/  IMAD.WIDE.U32 R20, R35, 0x8, R4 ;  /* 0x0000000823147825 */ /* 0x000fca00078e0004 */
[----:B------:R-:W4:Y:S04]  /*0f80*/  LD.E.64 R22, desc[UR36][R20.64] ;  /* 0x0000002414167980 */ /* 0x000f28000c101b00 */
[----:B--23--:R-:W2:Y:S04]  /*0f90*/  LD.E.64 R26, desc[UR36][R20.64+0x8] ;  /* 0x00000824141a7980 */ /* 0x00cea8000c101b00 */
[----:B------:R-:W3:Y:S04]  /*0fa0*/  LD.E.64 R28, desc[UR36][R20.64+0x10] ;  /* 0x00001024141c7980 */ /* 0x000ee8000c101b00 */
[----:B------:R-:W3:Y:S04]  /*0fb0*/  LD.E.64 R24, desc[UR36][R20.64+0x18] ;  /* 0x0000182414187980 */ /* 0x000ee8000c101b00 */
[----:B------:R0:W3:Y:S01]  /*0fc0*/  LD.E.64 R32, desc[UR36][R20.64+0x78] ;  /* 0x0000782414207980 */ /* 0x0000e2000c101b00 */
[----:B----45:R-:W-:-:S06]  /*0fd0*/  DSETP.GT.AND P4, PT, R22, R30, PT ;  /* 0x0000001e1600722a */ /* 0x030fcc0003f84000 */
[----:B------:R-:W-:Y:S02]  /*0fe0*/  FSEL R22, R22, R30, P4 ;  /* 0x0000001e16167208 */ /* 0x000fe40002000000 */
[----:B------:R-:W-:Y:S02]  /*0ff0*/  FSEL R23, R23, R31, P4 ;  /* 0x0000001f17177208 */ /* 0x000fe40002000000 */
[----:B------:R-:W4:Y:S04]  /*1000*/  LD.E.64 R30, desc[UR36][R20.64+0x20] ;  /* 0x00002024141e7980 */ /* 0x000f28000c101b00 */
[----:B--2---:R-:W-:-:S06]  /*1010*/  DSETP.GT.AND P3, PT, R26, R22, PT ;  /* 0x000000161a00722a */ /* 0x004fcc0003f64000 */
[----:B------:R-:W-:Y:S02]  /*1020*/  FSEL R22, R26, R22, P3 ;  /* 0x000000161a167208 */ /* 0x000fe40001800000 */
[----:B------:R-:W-:Y:S02]  /*1030*/  FSEL R23, R27, R23, P3 ;  /* 0x000000171b177208 */ /* 0x000fe40001800000 */
[----:B------:R-:W2:Y:S04]  /*1040*/  LD.E.64 R26, desc[UR36][R20.64+0x28] ;  /* 0x00002824141a7980 */ /* 0x000ea8000c101b00 */
[----:B---3--:R-:W-:-:S06]  /*1050*/  DSETP.GT.AND P6, PT, R28, R22, PT ;  /* 0x000000161c00722a */ /* 0x008fcc0003fc4000 */
[----:B------:R-:W-:Y:S02]  /*1060*/  FSEL R22, R28, R22, P6 ;  /* 0x000000161c167208 */ /* 0x000fe40003000000 */
[----:B------:R-:W-:Y:S02]  /*1070*/  FSEL R23, R29, R23, P6 ;  /* 0x000000171d177208 */ /* 0x000fe40003000000 */
[----:B------:R-:W3:Y:S04]  /*1080*/  LD.E.64 R28, desc[UR36][R20.64+0x30] ;  /* 0x00003024141c7980 */ /* 0x000ee8000c101b00 */
[----:B------:R-:W-:Y:S01]  /*1090*/  DSETP.GT.AND P5, PT, R24, R22, PT ;  /* 0x000000161800722a */ /* 0x000fe20003fa4000 */
[----:B------:R-:W-:-:S05]  /*10a0*/  SEL R0, R35, R0, P4 ;  /* 0x0000000023007207 */ /* 0x000fca0002000000 */
[----:B------:R-:W-:Y:S02]  /*10b0*/  FSEL R22, R24, R22, P5 ;  /* 0x0000001618167208 */ /* 0x000fe40002800000 */
[----:B------:R-:W-:Y:S02]  /*10c0*/  FSEL R23, R25, R23, P5 ;  /* 0x0000001719177208 */ /* 0x000fe40002800000 */
[----:B------:R-:W3:Y:S01]  /*10d0*/  LD.E.64 R24, desc[UR36][R20.64+0x38] ;  /* 0x0000382414187980 */ /* 0x000ee2000c101b00 */
[C---:B------:R-:W-:Y:S02]  /*10e0*/  @P3 VIADD R0, R35.reuse, 0x1 ;  /* 0x0000000123003836 */ /* 0x040fe40000000000 */
[----:B------:R-:W-:Y:S01]  /*10f0*/  @P6 VIADD R0, R35, 0x2 ;  /* 0x0000000223006836 */ /* 0x000fe20000000000 */
[----:B----4-:R-:W-:-:S06]  /*1100*/  DSETP.GT.AND P4, PT, R30, R22, PT ;  /* 0x000000161e00722a */ /* 0x010fcc0003f84000 */
        /* <DEDUP_REMOVED lines=10> */
[----:B------:R-:W3:Y:S01]  /*11b0*/  LD.E.64 R28, desc[UR36][R20.64+0x50] ;  /* 0x00005024141c7980 */ /* 0x000ee2000c101b00 */
[----:B------:R-:W-:-:S03]  /*11c0*/  @P5 VIADD R0, R35, 0x3 ;  /* 0x0000000323005836 */ /* 0x000fc60000000000 */
[----:B------:R-:W-:Y:S01]  /*11d0*/  DSETP.GT.AND P5, PT, R24, R22, PT ;  /* 0x000000161800722a */ /* 0x000fe20003fa4000 */
[----:B------:R-:W-:-:S05]  /*11e0*/  @P4 VIADD R0, R35, 0x4 ;  /* 0x0000000423004836 */ /* 0x000fca0000000000 */
[----:B------:R-:W-:Y:S02]  /*11f0*/  FSEL R24, R24, R22, P5 ;  /* 0x0000001618187208 */ /* 0x000fe40002800000 */
[----:B------:R-:W-:Y:S02]  /*1200*/  FSEL R25, R25, R23, P5 ;  /* 0x0000001719197208 */ /* 0x000fe40002800000 */
[----:B------:R-:W3:Y:S01]  /*1210*/  LD.E.64 R22, desc[UR36][R20.64+0x58] ;  /* 0x0000582414167980 */ /* 0x000ee2000c101b00 */
[C---:B------:R-:W-:Y:S01]  /*1220*/  @P3 IADD3 R0, PT, PT, R35.reuse, 0x5, RZ ;  /* 0x0000000523003810 */ /* 0x040fe20007ffe0ff */
[----:B------:R-:W-:Y:S02]  /*1230*/  @P6 VIADD R0, R35, 0x6 ;  /* 0x0000000623006836 */ /* 0x000fe40000000000 */
        /* <DEDUP_REMOVED lines=16> */
[----:B------:R-:W-:Y:S01]  /*1340*/  FSEL R23, R23, R29, P5 ;  /* 0x0000001d17177208 */ /* 0x000fe20002800000 */
[C---:B------:R-:W-:Y:S02]  /*1350*/  @P3 VIADD R0, R35.reuse, 0x9 ;  /* 0x0000000923003836 */ /* 0x040fe40000000000 */
[----:B------:R-:W-:-:S03]  /*1360*/  @P6 VIADD R0, R35, 0xa ;  /* 0x0000000a23006836 */ /* 0x000fc60000000000 */
[----:B------:R-:W-:Y:S01]  /*1370*/  @P5 VIADD R0, R35, 0xb ;  /* 0x0000000b23005836 */ /* 0x000fe20000000000 */
[----:B----4-:R-:W-:-:S06]  /*1380*/  DSETP.GT.AND P4, PT, R24, R22, PT ;  /* 0x000000161800722a */ /* 0x010fcc0003f84000 */
[----:B------:R-:W-:Y:S02]  /*1390*/  FSEL R22, R24, R22, P4 ;  /* 0x0000001618167208 */ /* 0x000fe40002000000 */
[----:B------:R-:W-:-:S06]  /*13a0*/  FSEL R23, R25, R23, P4 ;  /* 0x0000001719177208 */ /* 0x000fcc0002000000 */
[----:B--2---:R-:W-:-:S06]  /*13b0*/  DSETP.GT.AND P3, PT, R26, R22, PT ;  /* 0x000000161a00722a */ /* 0x004fcc0003f64000 */
[----:B------:R-:W-:Y:S02]  /*13c0*/  FSEL R22, R26, R22, P3 ;  /* 0x000000161a167208 */ /* 0x000fe40001800000 */
[----:B------:R-:W-:-:S06]  /*13d0*/  FSEL R23, R27, R23, P3 ;  /* 0x000000171b177208 */ /* 0x000fcc0001800000 */
[----:B---3--:R-:W-:-:S06]  /*13e0*/  DSETP.GT.AND P6, PT, R30, R22, PT ;  /* 0x000000161e00722a */ /* 0x008fcc0003fc4000 */
[----:B0-----:R-:W-:Y:S02]  /*13f0*/  FSEL R20, R30, R22, P6 ;  /* 0x000000161e147208 */ /* 0x001fe40003000000 */
[----:B------:R-:W-:-:S06]  /*1400*/  FSEL R21, R31, R23, P6 ;  /* 0x000000171f157208 */ /* 0x000fcc0003000000 */
[----:B------:R-:W-:Y:S01]  /*1410*/  DSETP.GT.AND P5, PT, R32, R20, PT ;  /* 0x000000142000722a */ /* 0x000fe20003fa4000 */
[C---:B------:R-:W-:Y:S02]  /*1420*/  @P4 VIADD R0, R35.reuse, 0xc ;  /* 0x0000000c23004836 */ /* 0x040fe40000000000 */
[C---:B------:R-:W-:Y:S02]  /*1430*/  @P3 VIADD R0, R35.reuse, 0xd ;  /* 0x0000000d23003836 */ /* 0x040fe40000000000 */
[----:B------:R-:W-:-:S09]  /*1440*/  @P6 VIADD R0, R35, 0xe ;  /* 0x0000000e23006836 */ /* 0x000fd20000000000 */
[C---:B------:R-:W-:Y:S01]  /*1450*/  @P5 VIADD R0, R35.reuse, 0xf ;  /* 0x0000000f23005836 */ /* 0x040fe20000000000 */
[----:B------:R-:W-:-:S04]  /*1460*/  IADD3 R35, PT, PT, R35, 0x10, RZ ;  /* 0x0000001023237810 */ /* 0x000fc80007ffe0ff */
[----:B------:R-:W-:Y:S02]  /*1470*/  ISETP.NE.AND P3, PT, R35, R13, PT ;  /* 0x0000000d2300720c */ /* 0x000fe40003f65270 */
[----:B------:R-:W-:Y:S02]  /*1480*/  FSEL R30, R32, R20, P5 ;  /* 0x00000014201e7208 */ /* 0x000fe40002800000 */
[----:B------:R-:W-:-:S09]  /*1490*/  FSEL R31, R33, R21, P5 ;  /* 0x00000015211f7208 */ /* 0x000fd20002800000 */
[----:B------:R-:W-:Y:S05]  /*14a0*/  @P3 BRA `(.L_x_18) ;  /* 0xfffffff800b03947 */ /* 0x000fea000383ffff */
[----:B------:R-:W-:Y:S05]  /*14b0*/  BSYNC.RECONVERGENT B2 ;  /* 0x0000000000027941 */ /* 0x000fea0003800200 */
.L_x_17:
[----:B------:R-:W-:-:S07]  /*14c0*/  IMAD.MOV.U32 R33, RZ, RZ, R13 ;  /* 0x000000ffff217224 */ /* 0x000fce00078e000d */
.L_x_16:
[----:B------:R-:W-:-:S13]  /*14d0*/  LOP3.LUT P3, RZ, R3, 0xf, RZ, 0xc0, !PT ;  /* 0x0000000f03ff7812 */ /* 0x000fda000786c0ff */
[----:B------:R-:W-:Y:S05]  /*14e0*/  @!P3 BRA `(.L_x_19) ;  /* 0x000000040064b947 */ /* 0x000fea0003800000 */
[----:B------:R-:W-:Y:S01]  /*14f0*/  LOP3.LUT P3, RZ, R8, 0x7, RZ, 0xc0, !PT ;  /* 0x0000000708ff7812 */ /* 0x000fe2000786c0ff */
[----:B------:R-:W-:-:S12]  /*1500*/  @!P2 BRA `(.L_x_20) ;  /* 0x0000000000a8a947 */ /* 0x000fd80003800000 */
[----:B--23--:R-:W-:-:S05]  /*1510*/  IMAD.WIDE.U32 R24, R33, 0x8, R4 ;  /* 0x0000000821187825 */ /* 0x00cfca00078e0004 */
[----:B------:R-:W2:Y:S04]  /*1520*/  LD.E.64 R28, desc[UR36][R24.64] ;  /* 0x00000024181c7980 */ /* 0x000ea8000c101b00 */
[----:B------:R-:W3:Y:S04]  /*1530*/  LD.E.64 R20, desc[UR36][R24.64+0x8] ;  /* 0x0000082418147980 */ /* 0x000ee8000c101b00 */
[----:B------:R-:W4:Y:S04]  /*1540*/  LD.E.64 R26, desc[UR36][R24.64+0x10] ;  /* 0x00001024181a7980 */ /* 0x000f28000c101b00 */
[----:B------:R-:W4:Y:S04]  /*1550*/  LD.E.64 R22, desc[UR36][R24.64+0x18] ;  /* 0x0000182418167980 */ /* 0x000f28000c101b00 */
[----:B------:R-:W4:Y:S01]  /*1560*/  LD.E.64 R36, desc[UR36][R24.64+0x38] ;  /* 0x0000382418247980 */ /* 0x000f22000c101b00 */
[----:B--2--5:R-:W-:-:S06]  /*1570*/  DSETP.GT.AND P5, PT, R28, R30, PT ;  /* 0x0000001e1c00722a */ /* 0x024fcc0003fa4000 */
[----:B------:R-:W-:Y:S02]  /*1580*/  FSEL R28, R28, R30, P5 ;  /* 0x0000001e1c1c7208 */ /* 0x000fe40002800000 */
[----:B------:R-:W-:Y:S02]  /*1590*/  FSEL R29, R29, R31, P5 ;  /* 0x0000001f1d1d7208 */ /* 0x000fe40002800000 */
[----:B------:R-:W2:Y:S04]  /*15a0*/  LD.E.64 R30, desc[UR36][R24.64+0x20] ;  /* 0x00002024181e7980 */ /* 0x000ea8000c101b00 */
[----:B---3--:R-:W-:-:S06]  /*15b0*/  DSETP.GT.AND P4, PT, R20, R28, PT ;  /* 0x0000001c1400722a */ /* 0x008fcc0003f84000 */
[----:B------:R-:W-:Y:S02]  /*15c0*/  FSEL R20, R20, R28, P4 ;  /* 0x0000001c14147208 */ /* 0x000fe40002000000 */
[----:B------:R-:W-:Y:S02]  /*15d0*/  FSEL R21, R21, R29, P4 ;  /* 0x0000001d15157208 */ /* 0x000fe40002000000 */
[----:B------:R-:W3:Y:S04]  /*15e0*/  LD.E.64 R28, desc[UR36][R24.64+0x28] ;  /* 0x00002824181c7980 */ /* 0x000ee8000c101b00 */
[----:B----4-:R-:W-:-:S06]  /*15f0*/  DSETP.GT.AND P6, PT, R26, R20, PT ;  /* 0x000000141a00722a */ /* 0x010fcc0003fc4000 */
[----:B------:R-:W-:Y:S02]  /*1600*/  FSEL R20, R26, R20, P6 ;  /* 0x000000141a147208 */ /* 0x000fe40003000000 */
[----:B------:R-:W-:Y:S02]  /*1610*/  FSEL R21, R27, R21, P6 ;  /* 0x000000151b157208 */ /* 0x000fe40003000000 */
[----:B------:R-:W4:Y:S01]  /*1620*/  LD.E.64 R26, desc[UR36][R24.64+0x30] ;  /* 0x00003024181a7980 */ /* 0x000f22000c101b00 */
[----:B------:R-:W-:-:S03]  /*1630*/  SEL R0, R33, R0, P5 ;  /* 0x0000000021007207 */ /* 0x000fc60002800000 */
[----:B------:R-:W-:Y:S01]  /*1640*/  DSETP.GT.AND P5, PT, R22, R20, PT ;  /* 0x000000141600722a */ /* 0x000fe20003fa4000 */
[----:B------:R-:W-:-:S05]  /*1650*/  @P4 VIADD R0, R33, 0x1 ;  /* 0x0000000121004836 */ /* 0x000fca0000000000 */
[----:B------:R-:W-:Y:S02]  /*1660*/  FSEL R20, R22, R20, P5 ;  /* 0x0000001416147208 */ /* 0x000fe40002800000 */
[----:B------:R-:W-:Y:S01]  /*1670*/  FSEL R21, R23, R21, P5 ;  /* 0x0000001517157208 */ /* 0x000fe20002800000 */
[----:B------:R-:W-:-:S05]  /*1680*/  @P6 VIADD R0, R33, 0x2 ;  /* 0x0000000221006836 */ /* 0x000fca0000000000 */
[----:B------:R-:W-:Y:S01]  /*1690*/  @P5 VIADD R0, R33, 0x3 ;  /* 0x0000000321005836 */ /* 0x000fe20000000000 */
[----:B--2---:R-:W-:-:S06]  /*16a0*/  DSETP.GT.AND P4, PT, R30, R20, PT ;  /* 0x000000141e00722a */ /* 0x004fcc0003f84000 */
[----:B------:R-:W-:Y:S02]  /*16b0*/  FSEL R20, R30, R20, P4 ;  /* 0x000000141e147208 */ /* 0x000fe40002000000 */
[----:B------:R-:W-:-:S06]  /*16c0*/  FSEL R21, R31, R21, P4 ;  /* 0x000000151f157208 */ /* 0x000fcc0002000000 */
[----:B---3--:R-:W-:-:S06]  /*16d0*/  DSETP.GT.AND P6, PT, R28, R20, PT ;  /* 0x000000141c00722a */ /* 0x008fcc0003fc4000 */
[----:B------:R-:W-:Y:S02]  /*16e0*/  FSEL R20, R28, R20, P6 ;  /* 0x000000141c147208 */ /* 0x000fe40003000000 */
[----:B------:R-:W-:-:S06]  /*16f0*/  FSEL R21, R29, R21, P6 ;  /* 0x000000151d157208 */ /* 0x000fcc0003000000 */
[----:B----4-:R-:W-:Y:S01]  /*1700*/  DSETP.GT.AND P5, PT, R26, R20, PT ;  /* 0x000000141a00722a */ /* 0x010fe20003fa4000 */
[----:B------:R-:W-:-:S05]  /*1710*/  @P4 VIADD R0, R33, 0x4 ;  /* 0x0000000421004836 */ /* 0x000fca0000000000 */
[----:B------:R-:W-:Y:S02]  /*1720*/  FSEL R20, R26, R20, P5 ;  /* 0x000000141a147208 */ /* 0x000fe40002800000 */
[----:B------:R-:W-:-:S06]  /*1730*/  FSEL R21, R27, R21, P5 ;  /* 0x000000151b157208 */ /* 0x000fcc0002800000 */
[----:B------:R-:W-:Y:S01]  /*1740*/  DSETP.GT.AND P4, PT, R36, R20, PT ;  /* 0x000000142400722a */ /* 0x000fe20003f84000 */
[C---:B------:R-:W-:Y:S02]  /*1750*/  @P6 VIADD R0, R33.reuse, 0x5 ;  /* 0x0000000521006836 */ /* 0x040fe40000000000 */
[----:B------:R-:W-:-:S03]  /*1760*/  @P5 VIADD R0, R33, 0x6 ;  /* 0x0000000621005836 */ /* 0x000fc60000000000 */
[----:B------:R-:W-:Y:S02]  /*1770*/  FSEL R30, R36, R20, P4 ;  /* 0x00000014241e7208 */ /* 0x000fe40002000000 */
[----:B------:R-:W-:-:S06]  /*1780*/  FSEL R31, R37, R21, P4 ;  /* 0x00000015251f7208 */ /* 0x000fcc0002000000 */
[C---:B------:R-:W-:Y:S02]  /*1790*/  @P4 VIADD R0, R33.reuse, 0x7 ;  /* 0x0000000721004836 */ /* 0x040fe40000000000 */
[----:B------:R-:W-:-:S07]  /*17a0*/  VIADD R33, R33, 0x8 ;  /* 0x0000000821217836 */ /* 0x000fce0000000000 */
.L_x_20:
[----:B------:R-:W-:Y:S05]  /*17b0*/  @!P3 BRA `(.L_x_19) ;  /* 0x0000000000b0b947 */ /* 0x000fea0003800000 */
[----:B------:R-:W-:Y:S01]  /*17c0*/  ISETP.NE.AND P3, PT, R15, RZ, PT ;  /* 0x000000ff0f00720c */ /* 0x000fe20003f65270 */
[----:B------:R-:W-:-:S12]  /*17d0*/  @!P1 BRA `(.L_x_21) ;  /* 0x0000000000589947 */ /* 0x000fd80003800000 */
[----:B--2---:R-:W-:-:S05]  /*17e0*/  IMAD.WIDE.U32 R28, R33, 0x8, R4 ;  /* 0x00000008211c7825 */ /* 0x004fca00078e0004 */
[----:B---3--:R-:W2:Y:S04]  /*17f0*/  LD.E.64 R26, desc[UR36][R28.64] ;  /* 0x000000241c1a7980 */ /* 0x008ea8000c101b00 */
[----:B------:R-:W3:Y:S04]  /*1800*/  LD.E.64 R20, desc[UR36][R28.64+0x8] ;  /* 0x000008241c147980 */ /* 0x000ee8000c101b00 */
[----:B------:R-:W4:Y:S04]  /*1810*/  LD.E.64 R22, desc[UR36][R28.64+0x10] ;  /* 0x000010241c167980 */ /* 0x000f28000c101b00 */
[----:B------:R-:W4:Y:S01]  /*1820*/  LD.E.64 R24, desc[UR36][R28.64+0x18] ;  /* 0x000018241c187980 */ /* 0x000f22000c101b00 */
[----:B--2--5:R-:W-:-:S06]  /*1830*/  DSETP.GT.AND P6, PT, R26, R30, PT ;  /* 0x0000001e1a00722a */ /* 0x024fcc0003fc4000 */
[----:B------:R-:W-:Y:S02]  /*1840*/  FSEL R26, R26, R30, P6 ;  /* 0x0000001e1a1a7208 */ /* 0x000fe40003000000 */
[----:B------:R-:W-:Y:S02]  /*1850*/  FSEL R27, R27, R31, P6 ;  /* 0x0000001f1b1b7208 */ /* 0x000fe40003000000 */
[----:B------:R-:W-:-:S04]  /*1860*/  SEL R0, R33, R0, P6 ;  /* 0x0000000021007207 */ /* 0x000fc80003000000 */
        /* <DEDUP_REMOVED lines=8> */
[----:B------:R-:W-:-:S05]  /*18f0*/  @P4 IADD3 R0, PT, PT, R33, 0x2, RZ ;  /* 0x0000000221004810 */ /* 0x000fca0007ffe0ff */
[----:B------:R-:W-:Y:S02]  /*1900*/  FSEL R30, R24, R20, P6 ;  /* 0x00000014181e7208 */ /* 0x000fe40003000000 */
[----:B------:R-:W-:-:S06]  /*1910*/  FSEL R31, R25, R21, P6 ;  /* 0x00000015191f7208 */ /* 0x000fcc0003000000 */
[C---:B------:R-:W-:Y:S02]  /*1920*/  @P6 VIADD R0, R33.reuse, 0x3 ;  /* 0x0000000321006836 */ /* 0x040fe40000000000 */
[----:B------:R-:W-:-:S07]  /*1930*/  VIADD R33, R33, 0x4 ;  /* 0x0000000421217836 */ /* 0x000fce0000000000 */
.L_x_21:
[----:B------:R-:W-:Y:S05]  /*1940*/  @!P3 BRA `(.L_x_19) ;  /* 0x00000000004cb947 */ /* 0x000fea0003800000 */
[----:B------:R-:W-:-:S05]  /*1950*/  IMAD.WIDE.U32 R20, R33, 0x8, R4 ;  /* 0x0000000821147825 */ /* 0x000fca00078e0004 */
[----:B------:R-:W4:Y:S01]  /*1960*/  LD.E.64 R22, desc[UR36][R20.64] ;  /* 0x0000002414167980 */ /* 0x000f22000c101b00 */
[----:B------:R-:W-:Y:S01]  /*1970*/  ISETP.NE.AND P4, PT, R15, 0x1, PT ;  /* 0x000000010f00780c */ /* 0x000fe20003f85270 */
[----:B----45:R-:W-:-:S06]  /*1980*/  DSETP.GT.AND P3, PT, R22, R30, PT ;  /* 0x0000001e1600722a */ /* 0x030fcc0003f64000 */
[----:B--23--:R-:W-:Y:S02]  /*1990*/  FSEL R26, R22, R30, P3 ;  /* 0x0000001e161a7208 */ /* 0x00cfe40001800000 */
[----:B------:R-:W-:Y:S02]  /*19a0*/  FSEL R27, R23, R31, P3 ;  /* 0x0000001f171b7208 */ /* 0x000fe40001800000 */
[----:B------:R-:W-:Y:S02]  /*19b0*/  SEL R0, R33, R0, P3 ;  /* 0x0000000021007207 */ /* 0x000fe40001800000 */
[----:B------:R-:W-:Y:S05]  /*19c0*/  @!P4 BRA `(.L_x_19) ;  /* 0x00000000002cc947 */ /* 0x000fea0003800000 */
[----:B------:R-:W-:Y:S01]  /*19d0*/  ISETP.NE.AND P5, PT, R15, 0x2, PT ;  /* 0x000000020f00780c */ /* 0x000fe20003fa5270 */
[----:B------:R-:W2:-:S12]  /*19e0*/  LD.E.64 R22, desc[UR36][R20.64+0x8] ;  /* 0x0000082414167980 */ /* 0x000e98000c101b00 */
[----:B------:R-:W3:Y:S01]  /*19f0*/  @P5 LD.E.64 R24, desc[UR36][R20.64+0x10] ;  /* 0x0000102414185980 */ /* 0x000ee2000c101b00 */
[----:B------:R-:W-:Y:S01]  /*1a00*/  PLOP3.LUT P6, PT, PT, PT, PT, 0x8, 0x80 ;  /* 0x000000000080781c */ /* 0x000fe20003fce170 */
[----:B--2---:R-:W-:-:S06]  /*1a10*/  DSETP.GT.AND P3, PT, R22, R26, PT ;  /* 0x0000001a1600722a */ /* 0x004fcc0003f64000 */
[----:B------:R-:W-:Y:S02]  /*1a20*/  FSEL R22, R22, R26, P3 ;  /* 0x0000001a16167208 */ /* 0x000fe40001800000 */
[----:B------:R-:W-:-:S06]  /*1a30*/  FSEL R23, R23, R27, P3 ;  /* 0x0000001b17177208 */ /* 0x000fcc0001800000 */
[----:B---3--:R-:W-:Y:S01]  /*1a40*/  @P5 DSETP.GT.AND P4, PT, R24, R22, PT ;  /* 0x000000161800522a */ /* 0x008fe20003f84000 */
[----:B------:R-:W-:-:S05]  /*1a50*/  @P3 VIADD R0, R33, 0x1 ;  /* 0x0000000121003836 */ /* 0x000fca0000000000 */
[----:B------:R-:W-:-:S13]  /*1a60*/  @P5 PLOP3.LUT P6, PT, P4, PT, PT, 0x80, 0x8 ;  /* 0x000000000008581c */ /* 0x000fda00027cf070 */
[----:B------:R-:W-:-:S07]  /*1a70*/  @P6 VIADD R0, R33, 0x2 ;  /* 0x0000000221006836 */ /* 0x000fce0000000000 */
.L_x_19:
[----:B------:R-:W0:Y:S01]  /*1a80*/  LDC.64 R20, c[0x0][0x390] ;  /* 0x0000e400ff147b82 */ /* 0x000e220000000a00 */
[----:B------:R-:W-:Y:S01]  /*1a90*/  IMAD.IADD R23, R6, 0x1, R0 ;  /* 0x0000000106177824 */ /* 0x000fe200078e0200 */
[----:B------:R-:W1:Y:S03]  /*1aa0*/  LDCU UR4, c[0x0][0x3a0] ;  /* 0x00007400ff0477ac */ /* 0x000e660008000800 */
[----:B0-----:R-:W-:-:S05]  /*1ab0*/  IMAD.WIDE R20, R23, 0x8, R20 ;  /* 0x0000000817147825 */ /* 0x001fca00078e0214 */
[----:B------:R-:W4:Y:S01]  /*1ac0*/  LDG.E.64 R22, desc[UR36][R20.64] ;  /* 0x0000002414167981 */ /* 0x000f22000c1e1b00 */
[----:B--23--:R-:W-:Y:S02]  /*1ad0*/  VIADD R25, R14, 0x1 ;  /* 0x000000010e197836 */ /* 0x00cfe40000000000 */
[----:B-1----:R-:W-:-:S05]  /*1ae0*/  IMAD.U32 R14, RZ, RZ, UR4 ;  /* 0x00000004ff0e7e24 */ /* 0x002fca000f8e00ff */
[----:B------:R-:W-:Y:S01]  /*1af0*/  ISETP.NE.AND P3, PT, R25, R14, PT ;  /* 0x0000000e1900720c */ /* 0x000fe20003f65270 */
[----:B----4-:R-:W-:-:S07]  /*1b00*/  DADD R22, R22, 1 ;  /* 0x3ff0000016167429 */ /* 0x010fce0000000000 */
[----:B------:R0:W-:Y:S05]  /*1b10*/  STG.E.64 desc[UR36][R20.64], R22 ;  /* 0x0000001614007986 */ /* 0x0001ea000c101b24 */
[----:B------:R-:W-:Y:S05]  /*1b20*/  @!P3 BRA `(.L_x_22) ;  /* 0x000000000008b947 */ /* 0x000fea0003800000 */
[----:B------:R-:W-:Y:S01]  /*1b30*/  IMAD.MOV.U32 R14, RZ, RZ, R25 ;  /* 0x000000ffff0e7224 */ /* 0x000fe200078e0019 */
[----:B------:R-:W-:Y:S06]  /*1b40*/  BRA `(.L_x_23) ;  /* 0xffffffe800d87947 */ /* 0x000fec000383ffff */
.L_x_22:
[----:B------:R-:W-:Y:S05]  /*1b50*/  BSYNC.RECONVERGENT B1 ;  /* 0x0000000000017941 */ /* 0x000fea0003800200 */
.L_x_9:
[----:B------:R-:W-:Y:S05]  /*1b60*/  BRA `(.L_x_24) ;  /* 0x00000000008c7947 */ /* 0x000fea0003800000 */
.L_x_8:
[----:B012---:R-:W0:Y:S08]  /*1b70*/  LDC.64 R8, c[0x0][0x380] ;  /* 0x0000e000ff087b82 */ /* 0x007e300000000a00 */
[----:B------:R-:W1:Y:S08]  /*1b80*/  LDC.64 R12, c[0x0][0x388] ;  /* 0x0000e200ff0c7b82 */ /* 0x000e700000000a00 */
[----:B------:R-:W2:Y:S01]  /*1b90*/  LDC.64 R18, c[0x0][0x390] ;  /* 0x0000e400ff127b82 */ /* 0x000ea20000000a00 */
[C---:B------:R-:W-:Y:S01]  /*1ba0*/  IMAD.IADD R3, R6.reuse, 0x1, R3 ;  /* 0x0000000106037824 */ /* 0x040fe200078e0203 */
[----:B------:R-:W3:Y:S01]  /*1bb0*/  LDCU.64 UR4, c[0x0][0x388] ;  /* 0x00007100ff0477ac */ /* 0x000ee20008000a00 */
[----:B0-----:R-:W-:-:S05]  /*1bc0*/  IMAD.WIDE R8, R6, 0x8, R8 ;  /* 0x0000000806087825 */ /* 0x001fca00078e0208 */
[----:B------:R-:W4:Y:S04]  /*1bd0*/  LDG.E.64 R10, desc[UR36][R8.64] ;  /* 0x00000024080a7981 */ /* 0x000f28000c1e1b00 */
[----:B-1----:R-:W4:Y:S02]  /*1be0*/  LDG.E.64 R12, desc[UR36][R12.64] ;  /* 0x000000240c0c7981 */ /* 0x002f24000c1e1b00 */
[----:B----4-:R-:W-:Y:S01]  /*1bf0*/  DADD R16, R10, R12 ;  /* 0x000000000a107229 */ /* 0x010fe2000000000c */
[----:B--2---:R-:W-:-:S06]  /*1c00*/  IMAD.WIDE R10, R3, 0x8, R18 ;  /* 0x00000008030a7825 */ /* 0x004fcc00078e0212 */
[----:B------:R0:W-:Y:S04]  /*1c10*/  ST.E.64 desc[UR36][R4.64], R16 ;  /* 0x0000001004007985 */ /* 0x0001e8000c101b24 */
[----:B------:R-:W2:Y:S01]  /*1c20*/  LDG.E.64 R18, desc[UR36][R10.64] ;  /* 0x000000240a127981 */ /* 0x000ea2000c1e1b00 */
[----:B------:R-:W-:-:S04]  /*1c30*/  IADD3 R0, PT, PT, -R14, 0x1, RZ ;  /* 0x000000010e007810 */ /* 0x000fc80007ffe1ff */
[----:B------:R-:W-:Y:S01]  /*1c40*/  ISETP.NE.AND P0, PT, R0, RZ, PT ;  /* 0x000000ff0000720c */ /* 0x000fe20003f05270 */
[----:B---3--:R-:W-:-:S04]  /*1c50*/  UIADD3 UR4, UP0, UPT, UR4, 0x8, URZ ;  /* 0x0000000804047890 */ /* 0x008fc8000ff1e0ff */
[----:B------:R-:W-:Y:S01]  /*1c60*/  UIADD3.X UR5, UPT, UPT, URZ, UR5, URZ, UP0, !UPT ;  /* 0x00000005ff057290 */ /* 0x000fe200087fe4ff */
[----:B--2---:R-:W-:-:S07]  /*1c70*/  DADD R18, R18, 1 ;  /* 0x3ff0000012127429 */ /* 0x004fce0000000000 */
[----:B------:R0:W-:Y:S01]  /*1c80*/  STG.E.64 desc[UR36][R10.64], R18 ;  /* 0x000000120a007986 */ /* 0x0001e2000c101b24 */
[----:B------:R-:W-:Y:S05]  /*1c90*/  @!P0 BRA `(.L_x_24) ;  /* 0x0000000000408947 */ /* 0x000fea0003800000 */
[----:B------:R-:W-:Y:S01]  /*1ca0*/  IMAD.U32 R3, RZ, RZ, UR4 ;  /* 0x00000004ff037e24 */ /* 0x000fe2000f8e00ff */
[----:B------:R-:W-:-:S07]  /*1cb0*/  MOV R6, UR5 ;  /* 0x0000000500067c02 */ /* 0x000fce0008000f00 */
.L_x_25:
[----:B0-----:R-:W-:Y:S01]  /*1cc0*/  IMAD.MOV.U32 R18, RZ, RZ, R3 ;  /* 0x000000ffff127224 */ /* 0x001fe200078e0003 */
[----:B-1----:R-:W2:Y:S01]  /*1cd0*/  LDG.E.64 R12, desc[UR36][R8.64] ;  /* 0x00000024080c7981 */ /* 0x002ea2000c1e1b00 */
[----:B------:R-:W-:-:S05]  /*1ce0*/  IMAD.MOV.U32 R19, RZ, RZ, R6 ;  /* 0x000000ffff137224 */ /* 0x000fca00078e0006 */
[----:B------:R-:W2:Y:S02]  /*1cf0*/  LDG.E.64 R16, desc[UR36][R18.64] ;  /* 0x0000002412107981 */ /* 0x000ea4000c1e1b00 */
[----:B--2---:R-:W-:-:S07]  /*1d00*/  DADD R12, R12, R16 ;  /* 0x000000000c0c7229 */ /* 0x004fce0000000010 */
[----:B------:R1:W-:Y:S04]  /*1d10*/  ST.E.64 desc[UR36][R4.64], R12 ;  /* 0x0000000c04007985 */ /* 0x0003e8000c101b24 */
[----:B------:R-:W2:Y:S01]  /*1d20*/  LDG.E.64 R16, desc[UR36][R10.64] ;  /* 0x000000240a107981 */ /* 0x000ea2000c1e1b00 */
[----:B------:R-:W-:-:S05]  /*1d30*/  VIADD R0, R0, 0x1 ;  /* 0x0000000100007836 */ /* 0x000fca0000000000 */
[----:B------:R-:W-:Y:S02]  /*1d40*/  ISETP.NE.AND P0, PT, R0, RZ, PT ;  /* 0x000000ff0000720c */ /* 0x000fe40003f05270 */
[----:B------:R-:W-:-:S05]  /*1d50*/  IADD3 R3, P1, PT, R3, 0x8, RZ ;  /* 0x0000000803037810 */ /* 0x000fca0007f3e0ff */
[----:B------:R-:W-:Y:S01]  /*1d60*/  IMAD.X R6, RZ, RZ, R6, P1 ;  /* 0x000000ffff067224 */ /* 0x000fe200008e0606 */
[----:B--2---:R-:W-:-:S07]  /*1d70*/  DADD R16, R16, 1 ;  /* 0x3ff0000010107429 */ /* 0x004fce0000000000 */
[----:B------:R1:W-:Y:S01]  /*1d80*/  STG.E.64 desc[UR36][R10.64], R16 ;  /* 0x000000100a007986 */ /* 0x0003e2000c101b24 */
[----:B------:R-:W-:Y:S05]  /*1d90*/  @P0 BRA `(.L_x_25) ;  /* 0xfffffffc00c80947 */ /* 0x000fea000383ffff */
.L_x_24:
[----:B------:R-:W-:Y:S05]  /*1da0*/  BSYNC.RECONVERGENT B0 ;  /* 0x0000000000007941 */ /* 0x000fea0003800200 */
.L_x_7:
[----:B------:R-:W-:Y:S05]  /*1db0*/  BRA `(.L_x_5) ;  /* 0x0000000400107947 */ /* 0x000fea0003800000 */
.L_x_6:
[----:B012---:R-:W0:Y:S01]  /*1dc0*/  LDC.64 R8, c[0x0][0x390] ;  /* 0x0000e400ff087b82 */ /* 0x007e220000000a00 */
[----:B------:R-:W-:Y:S01]  /*1dd0*/  ISETP.GE.U32.AND P0, PT, R14, 0x10, PT ;  /* 0x000000100e00780c */ /* 0x000fe20003f06070 */
[----:B------:R-:W-:Y:S01]  /*1de0*/  IMAD.IADD R3, R6, 0x1, R3 ;  /* 0x0000000106037824 */ /* 0x000fe200078e0203 */
[----:B------:R-:W-:-:S03]  /*1df0*/  LOP3.LUT R6, R14, 0xf, RZ, 0xc0, !PT ;  /* 0x0000000f0e067812 */ /* 0x000fc600078ec0ff */
[----:B0-----:R-:W-:-:S08]  /*1e00*/  IMAD.WIDE R8, R3, 0x8, R8 ;  /* 0x0000000803087825 */ /* 0x001fd000078e0208 */
[----:B------:R-:W-:Y:S05]  /*1e10*/  @!P0 BRA `(.L_x_26) ;  /* 0x0000000000648947 */ /* 0x000fea0003800000 */
[----:B------:R0:W5:Y:S01]  /*1e20*/  LDG.E.64 R10, desc[UR36][R8.64] ;  /* 0x00000024080a7981 */ /* 0x000162000c1e1b00 */
[----:B------:R-:W-:Y:S01]  /*1e30*/  BSSY.RECONVERGENT B0, `(.L_x_27) ;  /* 0x0000016000007945 */ /* 0x000fe20003800200 */
[----:B------:R-:W-:Y:S01]  /*1e40*/  LOP3.LUT R0, R14, 0x7ffffff0, RZ, 0xc0, !PT ;  /* 0x7ffffff00e007812 */ /* 0x000fe200078ec0ff */
[----:B------:R-:W-:-:S07]  /*1e50*/  IMAD.MOV.U32 R3, RZ, RZ, RZ ;  /* 0x000000ffff037224 */ /* 0x000fce00078e00ff */
.L_x_28:
[----:B-----5:R-:W-:Y:S01]  /*1e60*/  DADD R10, R10, 1 ;  /* 0x3ff000000a0a7429 */ /* 0x020fe20000000000 */
[----:B------:R-:W-:-:S05]  /*1e70*/  VIADD R3, R3, 0x10 ;  /* 0x0000001003037836 */ /* 0x000fca0000000000 */
[----:B------:R-:W-:Y:S02]  /*1e80*/  ISETP.NE.AND P0, PT, R3, R0, PT ;  /* 0x000000000300720c */ /* 0x000fe40003f05270 */
[----:B------:R-:W-:-:S08]  /*1e90*/  DADD R10, R10, 1 ;  /* 0x3ff000000a0a7429 */ /* 0x000fd00000000000 */
        /* <DEDUP_REMOVED lines=13> */
[----:B------:R-:W-:Y:S01]  /*1f70*/  DADD R10, R10, 1 ;  /* 0x3ff000000a0a7429 */ /* 0x000fe20000000000 */
[----:B------:R-:W-:Y:S10]  /*1f80*/  @P0 BRA `(.L_x_28) ;  /* 0xfffffffc00b40947 */ /* 0x000ff4000383ffff */
[----:B------:R-:W-:Y:S05]  /*1f90*/  BSYNC.RECONVERGENT B0 ;  /* 0x0000000000007941 */ /* 0x000fea0003800200 */
.L_x_27:
[----:B------:R1:W-:Y:S02]  /*1fa0*/  STG.E.64 desc[UR36][R8.64], R10 ;  /* 0x0000000a08007986 */ /* 0x0003e4000c101b24 */
.L_x_26:
[----:B------:R-:W-:-:S13]  /*1fb0*/  ISETP.NE.AND P0, PT, R6, RZ, PT ;  /* 0x000000ff0600720c */ /* 0x000fda0003f05270 */
[----:B------:R-:W-:Y:S05]  /*1fc0*/  @!P0 BRA `(.L_x_5) ;  /* 0x00000000008c8947 */ /* 0x000fea0003800000 */
[----:B------:R-:W-:Y:S02]  /*1fd0*/  ISETP.GE.U32.AND P0, PT, R6, 0x8, PT ;  /* 0x000000080600780c */ /* 0x000fe40003f06070 */
[----:B------:R-:W-:-:S04]  /*1fe0*/  LOP3.LUT R3, R14, 0x7, RZ, 0xc0, !PT ;  /* 0x000000070e037812 */ /* 0x000fc800078ec0ff */
[----:B------:R-:W-:-:S07]  /*1ff0*/  ISETP.NE.AND P1, PT, R3, RZ, PT ;  /* 0x000000ff0300720c */ /* 0x000fce0003f25270 */
[----:B------:R-:W-:Y:S06]  /*2000*/  @!P0 BRA `(.L_x_29) ;  /* 0x0000000000288947 */ /* 0x000fec0003800000 */
[----:B-1----:R-:W2:Y:S02]  /*2010*/  LDG.E.64 R10, desc[UR36][R8.64] ;  /* 0x00000024080a7981 */ /* 0x002ea4000c1e1b00 */
[----:B--2---:R-:W-:-:S08]  /*2020*/  DADD R10, R10, 1 ;  /* 0x3ff000000a0a7429 */ /* 0x004fd00000000000 */
[----:B------:R-:W-:-:S08]  /*2030*/  DADD R10, R10, 1 ;  /* 0x3ff000000a0a7429 */ /* 0x000fd00000000000 */
[----:B------:R-:W-:-:S08]  /*2040*/  DADD R10, R10, 1 ;  /* 0x3ff000000a0a7429 */ /* 0x000fd00000000000 */
[----:B------:R-:W-:-:S08]  /*2050*/  DADD R10, R10, 1 ;  /* 0x3ff000000a0a7429 */ /* 0x000fd00000000000 */
[----:B------:R-:W-:-:S08]  /*2060*/  DADD R10, R10, 1 ;  /* 0x3ff000000a0a7429 */ /* 0x000fd00000000000 */
[----:B------:R-:W-:-:S08]  /*2070*/  DADD R10, R10, 1 ;  /* 0x3ff000000a0a7429 */ /* 0x000fd00000000000 */
[----:B------:R-:W-:-:S08]  /*2080*/  DADD R10, R10, 1 ;  /* 0x3ff000000a0a7429 */ /* 0x000fd00000000000 */
[----:B------:R-:W-:-:S07]  /*2090*/  DADD R10, R10, 1 ;  /* 0x3ff000000a0a7429 */ /* 0x000fce0000000000 */
[----:B------:R2:W-:Y:S04]  /*20a0*/  STG.E.64 desc[UR36][R8.64], R10 ;  /* 0x0000000a08007986 */ /* 0x0005e8000c101b24 */
.L_x_29:
[----:B------:R-:W-:Y:S05]  /*20b0*/  @!P1 BRA `(.L_x_5) ;  /* 0x0000000000509947 */ /* 0x000fea0003800000 */
[----:B------:R-:W-:Y:S02]  /*20c0*/  ISETP.GE.U32.AND P0, PT, R3, 0x4, PT ;  /* 0x000000040300780c */ /* 0x000fe40003f06070 */
[----:B------:R-:W-:-:S04]  /*20d0*/  LOP3.LUT R0, R14, 0x3, RZ, 0xc0, !PT ;  /* 0x000000030e007812 */ /* 0x000fc800078ec0ff */
[----:B------:R-:W-:-:S07]  /*20e0*/  ISETP.NE.AND P1, PT, R0, RZ, PT ;  /* 0x000000ff0000720c */ /* 0x000fce0003f25270 */
[----:B------:R-:W-:Y:S06]  /*20f0*/  @!P0 BRA `(.L_x_30) ;  /* 0x0000000000188947 */ /* 0x000fec0003800000 */
[----:B-12---:R-:W2:Y:S02]  /*2100*/  LDG.E.64 R10, desc[UR36][R8.64] ;  /* 0x00000024080a7981 */ /* 0x006ea4000c1e1b00 */
[----:B--2---:R-:W-:-:S08]  /*2110*/  DADD R10, R10, 1 ;  /* 0x3ff000000a0a7429 */ /* 0x004fd00000000000 */
[----:B------:R-:W-:-:S08]  /*2120*/  DADD R10, R10, 1 ;  /* 0x3ff000000a0a7429 */ /* 0x000fd00000000000 */
[----:B------:R-:W-:-:S08]  /*2130*/  DADD R10, R10, 1 ;  /* 0x3ff000000a0a7429 */ /* 0x000fd00000000000 */
[----:B------:R-:W-:-:S07]  /*2140*/  DADD R10, R10, 1 ;  /* 0x3ff000000a0a7429 */ /* 0x000fce0000000000 */
[----:B------:R3:W-:Y:S04]  /*2150*/  STG.E.64 desc[UR36][R8.64], R10 ;  /* 0x0000000a08007986 */ /* 0x0007e8000c101b24 */
.L_x_30:
[----:B------:R-:W-:Y:S05]  /*2160*/  @!P1 BRA `(.L_x_5) ;  /* 0x0000000000249947 */ /* 0x000fea0003800000 */
[----:B-123--:R1:W5:Y:S01]  /*2170*/  LDG.E.64 R10, desc[UR36][R8.64] ;  /* 0x00000024080a7981 */ /* 0x00e362000c1e1b00 */
[----:B------:R-:W-:Y:S01]  /*2180*/  BSSY.RECONVERGENT B0, `(.L_x_31) ;  /* 0x0000006000007945 */ /* 0x000fe20003800200 */
[----:B------:R-:W-:-:S07]  /*2190*/  IMAD.MOV.U32 R3, RZ, RZ, RZ ;  /* 0x000000ffff037224 */ /* 0x000fce00078e00ff */
.L_x_32:
[----:B------:R-:W-:Y:S01]  /*21a0*/  VIADD R3, R3, 0x1 ;  /* 0x0000000103037836 */ /* 0x000fe20000000000 */
[----:B-----5:R-:W-:-:S04]  /*21b0*/  DADD R10, R10, 1 ;  /* 0x3ff000000a0a7429 */ /* 0x020fc80000000000 */
[----:B------:R-:W-:-:S13]  /*21c0*/  ISETP.NE.AND P0, PT, R3, R0, PT ;  /* 0x000000000300720c */ /* 0x000fda0003f05270 */
[----:B------:R-:W-:Y:S05]  /*21d0*/  @P0 BRA `(.L_x_32) ;  /* 0xfffffffc00f00947 */ /* 0x000fea000383ffff */
[----:B------:R-:W-:Y:S05]  /*21e0*/  BSYNC.RECONVERGENT B0 ;  /* 0x0000000000007941 */ /* 0x000fea0003800200 */
.L_x_31:
[----:B------:R4:W-:Y:S02]  /*21f0*/  STG.E.64 desc[UR36][R8.64], R10 ;  /* 0x0000000a08007986 */ /* 0x0009e4000c101b24 */
.L_x_5:
[----:B------:R-:W-:Y:S01]  /*2200*/  ISETP.GE.AND P0, PT, R7, 0x1, PT ;  /* 0x000000010700780c */ /* 0x000fe20003f06270 */
[----:B------:R-:W-:-:S12]  /*2210*/  BSSY.RECONVERGENT B1, `(.L_x_33) ;  /* 0x00002d2000017945 */ /* 0x000fd80003800200 */
[----:B------:R-:W-:Y:S05]  /*2220*/  @!P0 BRA `(.L_x_34) ;  /* 0x0000002c00408947 */ /* 0x000fea0003800000 */
[C---:B------:R-:W-:Y:S01]  /*2230*/  VIADD R0, R7.reuse, 0xffffffff ;  /* 0xffffffff07007836 */ /* 0x040fe20000000000 */
[----:B01----:R0:W1:Y:S01]  /*2240*/  I2F.F64 R16, R14 ;  /* 0x0000000e00107312 */ /* 0x0030620000201c00 */
[----:B------:R-:W-:Y:S01]  /*2250*/  BSSY.RECONVERGENT B0, `(.L_x_35) ;  /* 0x0000181000007945 */ /* 0x000fe20003800200 */
[----:B------:R-:W-:Y:S01]  /*2260*/  IMAD R3, R2, R7, RZ ;  /* 0x0000000702037224 */ /* 0x000fe200078e02ff */
[----:B--234-:R-:W-:Y:S02]  /*2270*/  LOP3.LUT R11, R7, 0xf, RZ, 0xc0, !PT ;  /* 0x0000000f070b7812 */ /* 0x01cfe400078ec0ff */
[----:B------:R-:W-:Y:S02]  /*2280*/  ISETP.GE.U32.AND P0, PT, R0, 0xf, PT ;  /* 0x0000000f0000780c */ /* 0x000fe40003f06070 */
[----:B------:R-:W-:-:S11]  /*2290*/  MOV R0, RZ ;  /* 0x000000ff00007202 */ /* 0x000fd60000000f00 */
[----:B01----:R-:W-:Y:S05]  /*22a0*/  @!P0 BRA `(.L_x_36) ;  /* 0x0000001400ec8947 */ /* 0x003fea0003800000 */
[----:B------:R-:W0:Y:S01]  /*22b0*/  LDC.64 R28, c[0x0][0x390] ;  /* 0x0000e400ff1c7b82 */ /* 0x000e220000000a00 */
[----:B------:R-:W-:Y:S01]  /*22c0*/  LOP3.LUT R0, R7, 0x7ffffff0, RZ, 0xc0, !PT ;  /* 0x7ffffff007007812 */ /* 0x000fe200078ec0ff */
[----:B------:R-:W-:-:S04]  /*22d0*/  IMAD.MOV.U32 R10, RZ, RZ, R3 ;  /* 0x000000ffff0a7224 */ /* 0x000fc800078e0003 */
[----:B------:R-:W-:Y:S01]  /*22e0*/  IMAD.MOV R8, RZ, RZ, -R0 ;  /* 0x000000ffff087224 */ /* 0x000fe200078e0a00 */
[----:B0-----:R-:W-:-:S05]  /*22f0*/  IADD3 R28, P0, PT, R28, 0x40, RZ ;  /* 0x000000401c1c7810 */ /* 0x001fca0007f1e0ff */
[----:B------:R-:W-:-:S08]  /*2300*/  IMAD.X R29, RZ, RZ, R29, P0 ;  /* 0x000000ffff1d7224 */ /* 0x000fd000000e061d */
.L_x_69:
[----:B0----5:R-:W-:-:S05]  /*2310*/  IMAD.WIDE R30, R10, 0x8, R28 ;  /* 0x000000080a1e7825 */ /* 0x021fca00078e021c */
[----:B------:R-:W2:Y:S01]  /*2320*/  LDG.E.64 R22, desc[UR36][R30.64+-0x40] ;  /* 0xffffc0241e167981 */ /* 0x000ea2000c1e1b00 */
[----:B------:R-:W0:Y:S01]  /*2330*/  MUFU.RCP64H R7, R17 ;  /* 0x0000001100077308 */ /* 0x000e220000001800 */
[----:B------:R-:W-:Y:S01]  /*2340*/  IMAD.MOV.U32 R6, RZ, RZ, 0x1 ;  /* 0x00000001ff067424 */ /* 0x000fe200078e00ff */
[----:B------:R-:W-:Y:S01]  /*2350*/  BSSY.RECONVERGENT B3, `(.L_x_37) ;  /* 0x0000013000037945 */ /* 0x000fe20003800200 */
[----:B------:R-:W-:-:S05]  /*2360*/  VIADD R8, R8, 0x10 ;  /* 0x0000001008087836 */ /* 0x000fca0000000000 */
[----:B------:R-:W-:Y:S01]  /*2370*/  ISETP.NE.AND P1, PT, R8, RZ, PT ;  /* 0x000000ff0800720c */ /* 0x000fe20003f25270 */
[----:B0-----:R-:W-:-:S08]  /*2380*/  DFMA R12, R6, -R16, 1 ;  /* 0x3ff00000060c742b */ /* 0x001fd00000000810 */
[----:B------:R-:W-:-:S08]  /*2390*/  DFMA R12, R12, R12, R12 ;  /* 0x0000000c0c0c722b */ /* 0x000fd0000000000c */
[----:B------:R-:W-:-:S08]  /*23a0*/  DFMA R12, R6, R12, R6 ;  /* 0x0000000c060c722b */ /* 0x000fd00000000006 */
[----:B------:R-:W-:-:S08]  /*23b0*/  DFMA R6, R12, -R16, 1 ;  /* 0x3ff000000c06742b */ /* 0x000fd00000000810 */
[----:B------:R-:W-:-:S08]  /*23c0*/  DFMA R6, R12, R6, R12 ;  /* 0x000000060c06722b */ /* 0x000fd0000000000c */
[----:B--2---:R-:W-:Y:S01]  /*23d0*/  DMUL R12, R22, R6 ;  /* 0x00000006160c7228 */ /* 0x004fe20000000000 */
[----:B------:R-:W-:-:S07]  /*23e0*/  FSETP.GEU.AND P2, PT, |R23|, 6.5827683646048100446e-37, PT ;  /* 0x036000001700780b */ /* 0x000fce0003f4e200 */
[----:B------:R-:W-:-:S08]  /*23f0*/  DFMA R14, R12, -R16, R22 ;  /* 0x800000100c0e722b */ /* 0x000fd00000000016 */
[----:B------:R-:W-:-:S10]  /*2400*/  DFMA R12, R6, R14, R12 ;  /* 0x0000000e060c722b */ /* 0x000fd4000000000c */
[----:B------:R-:W-:-:S05]  /*2410*/  FFMA R2, RZ, R17, R13 ;  /* 0x00000011ff027223 */ /* 0x000fca000000000d */
[----:B------:R-:W-:-:S13]  /*2420*/  FSETP.GT.AND P0, PT, |R2|, 1.469367938527859385e-39, PT ;  /* 0x001000000200780b */ /* 0x000fda0003f04200 */
[----:B------:R-:W-:Y:S05]  /*2430*/  @P0 BRA P2, `(.L_x_38) ;  /* 0x0000000000100947 */ /* 0x000fea0001000000 */
[----:B------:R-:W-:Y:S01]  /*2440*/  IMAD.MOV.U32 R20, RZ, RZ, R16 ;  /* 0x000000ffff147224 */ /* 0x000fe200078e0010 */
[----:B------:R-:W-:Y:S01]  /*2450*/  MOV R2, 0x2480 ;  /* 0x0000248000027802 */ /* 0x000fe20000000f00 */
[----:B------:R-:W-:-:S07]  /*2460*/  IMAD.MOV.U32 R21, RZ, RZ, R17 ;  /* 0x000000ffff157224 */ /* 0x000fce00078e0011 */
[----:B------:R-:W-:Y:S05]  /*2470*/  CALL.REL.NOINC `($__internal_0_$__cuda_sm20_div_rn_f64_full) ;  /* 0x0000002800c47944 */ /* 0x000fea0003c00000 */
.L_x_38:
[----:B------:R-:W-:Y:S05]  /*2480*/  BSYNC.RECONVERGENT B3 ;  /* 0x0000000000037941 */ /* 0x000fea0003800200 */
.L_x_37:
[----:B------:R-:W2:Y:S01]  /*2490*/  LDG.E.64 R22, desc[UR36][R30.64+-0x38] ;  /* 0xffffc8241e167981 */ /* 0x000ea2000c1e1b00 */
[----:B------:R-:W0:Y:S01]  /*24a0*/  MUFU.RCP64H R7, R17 ;  /* 0x0000001100077308 */ /* 0x000e220000001800 */
[----:B------:R-:W-:Y:S01]  /*24b0*/  IMAD.MOV.U32 R6, RZ, RZ, 0x1 ;  /* 0x00000001ff067424 */ /* 0x000fe200078e00ff */
[----:B------:R-:W-:Y:S01]  /*24c0*/  BSSY.RECONVERGENT B3, `(.L_x_39) ;  /* 0x0000014000037945 */ /* 0x000fe20003800200 */
[----:B------:R1:W-:Y:S04]  /*24d0*/  STG.E.64 desc[UR36][R30.64+-0x40], R12 ;  /* 0xffffc00c1e007986 */ /* 0x0003e8000c101b24 */
        /* <DEDUP_REMOVED lines=11> */
[----:B-1----:R-:W-:Y:S05]  /*2590*/  @P0 BRA P2, `(.L_x_40) ;  /* 0x0000000000180947 */ /* 0x002fea0001000000 */
[----:B------:R-:W-:Y:S01]  /*25a0*/  IMAD.MOV.U32 R20, RZ, RZ, R16 ;  /* 0x000000ffff147224 */ /* 0x000fe200078e0010 */
[----:B------:R-:W-:Y:S01]  /*25b0*/  MOV R2, 0x25e0 ;  /* 0x000025e000027802 */ /* 0x000fe20000000f00 */
[----:B------:R-:W-:-:S07]  /*25c0*/  IMAD.MOV.U32 R21, RZ, RZ, R17 ;  /* 0x000000ffff157224 */ /* 0x000fce00078e0011 */
[----:B------:R-:W-:Y:S05]  /*25d0*/  CALL.REL.NOINC `($__internal_0_$__cuda_sm20_div_rn_f64_full) ;  /* 0x00000028006c7944 */ /* 0x000fea0003c00000 */
[----:B------:R-:W-:Y:S01]  /*25e0*/  MOV R6, R12 ;  /* 0x0000000c00067202 */ /* 0x000fe20000000f00 */
[----:B------:R-:W-:-:S07]  /*25f0*/  IMAD.MOV.U32 R7, RZ, RZ, R13 ;  /* 0x000000ffff077224 */ /* 0x000fce00078e000d */
.L_x_40:
[----:B------:R-:W-:Y:S05]  /*2600*/  BSYNC.RECONVERGENT B3 ;  /* 0x0000000000037941 */ /* 0x000fea0003800200 */
.L_x_39:
        /* <DEDUP_REMOVED lines=21> */
.L_x_42:
[----:B------:R-:W-:Y:S05]  /*2760*/  BSYNC.RECONVERGENT B3 ;  /* 0x0000000000037941 */ /* 0x000fea0003800200 */
.L_x_41:
        /* <DEDUP_REMOVED lines=21> */
[----:B------:R-:W-:Y:S02]  /*28c0*/  IMAD.MOV.U32 R6, RZ, RZ, R12 ;  /* 0x000000ffff067224 */ /* 0x000fe400078e000c */
[----:B------:R-:W-:-:S07]  /*28d0*/  IMAD.MOV.U32 R7, RZ, RZ, R13 ;  /* 0x000000ffff077224 */ /* 0x000fce00078e000d */
.L_x_44:
[----:B------:R-:W-:Y:S05]  /*28e0*/  BSYNC.RECONVERGENT B3 ;  /* 0x0000000000037941 */ /* 0x000fea0003800200 */
.L_x_43:
        /* <DEDUP_REMOVED lines=17> */
[----:B------:R-:W-:Y:S01]  /*2a00*/  MOV R20, R16 ;  /* 0x0000001000147202 */ /* 0x000fe20000000f00 */
[----:B------:R-:W-:Y:S01]  /*2a10*/  IMAD.MOV.U32 R21, RZ, RZ, R17 ;  /* 0x000000ffff157224 */ /* 0x000fe200078e0011 */
[----:B------:R-:W-:-:S07]  /*2a20*/  MOV R2, 0x2a40 ;  /* 0x00002a4000027802 */ /* 0x000fce0000000f00 */
[----:B------:R-:W-:Y:S05]  /*2a30*/  CALL.REL.NOINC `($__internal_0_$__cuda_sm20_div_rn_f64_full) ;  /* 0x0000002400547944 */ /* 0x000fea0003c00000 */
.L_x_46:
[----:B------:R-:W-:Y:S05]  /*2a40*/  BSYNC.RECONVERGENT B3 ;  /* 0x0000000000037941 */ /* 0x000fea0003800200 */
.L_x_45:
        /* <DEDUP_REMOVED lines=23> */
.L_x_48:
[----:B------:R-:W-:Y:S05]  /*2bc0*/  BSYNC.RECONVERGENT B3 ;  /* 0x0000000000037941 */ /* 0x000fea0003800200 */
.L_x_47:
        /* <DEDUP_REMOVED lines=21> */
.L_x_50:
[----:B------:R-:W-:Y:S05]  /*2d20*/  BSYNC.RECONVERGENT B3 ;  /* 0x0000000000037941 */ /* 0x000fea0003800200 */
.L_x_49:
        /* <DEDUP_REMOVED lines=21> */
[----:B------:R-:W-:Y:S02]  /*2e80*/  IMAD.MOV.U32 R6, RZ, RZ, R12 ;  /* 0x000000ffff067224 */ /* 0x000fe400078e000c */
[----:B------:R-:W-:-:S07]  /*2e90*/  IMAD.MOV.U32 R7, RZ, RZ, R13 ;  /* 0x000000ffff077224 */ /* 0x000fce00078e000d */
.L_x_52:
[----:B------:R-:W-:Y:S05]  /*2ea0*/  BSYNC.RECONVERGENT B3 ;  /* 0x0000000000037941 */ /* 0x000fea0003800200 */
.L_x_51:
        /* <DEDUP_REMOVED lines=21> */
.L_x_54:
[----:B------:R-:W-:Y:S05]  /*3000*/  BSYNC.RECONVERGENT B3 ;  /* 0x0000000000037941 */ /* 0x000fea0003800200 */
.L_x_53:
        /* <DEDUP_REMOVED lines=21> */
[----:B------:R-:W-:Y:S01]  /*3160*/  IMAD.MOV.U32 R6, RZ, RZ, R12 ;  /* 0x000000ffff067224 */ /* 0x000fe200078e000c */
[----:B------:R-:W-:-:S07]  /*3170*/  MOV R7, R13 ;  /* 0x0000000d00077202 */ /* 0x000fce0000000f00 */
.L_x_56:
[----:B------:R-:W-:Y:S05]  /*3180*/  BSYNC.RECONVERGENT B3 ;  /* 0x0000000000037941 */ /* 0x000fea0003800200 */
.L_x_55:
        /* <DEDUP_REMOVED lines=21> */
.L_x_58:
[----:B------:R-:W-:Y:S05]  /*32e0*/  BSYNC.RECONVERGENT B3 ;  /* 0x0000000000037941 */ /* 0x000fea0003800200 */
.L_x_57:
        /* <DEDUP_REMOVED lines=23> */
.L_x_60:
[----:B------:R-:W-:Y:S05]  /*3460*/  BSYNC.RECONVERGENT B3 ;  /* 0x0000000000037941 */ /* 0x000fea0003800200 */
.L_x_59:
        /* <DEDUP_REMOVED lines=18> */
[----:B------:R-:W-:Y:S02]  /*3590*/  MOV R21, R17 ;  /* 0x0000001100157202 */ /* 0x000fe40000000f00 */
[----:B------:R-:W-:-:S07]  /*35a0*/  MOV R2, 0x35c0 ;  /* 0x000035c000027802 */ /* 0x000fce0000000f00 */
[----:B------:R-:W-:Y:S05]  /*35b0*/  CALL.REL.NOINC `($__internal_0_$__cuda_sm20_div_rn_f64_full) ;  /* 0x0000001800747944 */ /* 0x000fea0003c00000 */
.L_x_62:
[----:B------:R-:W-:Y:S05]  /*35c0*/  BSYNC.RECONVERGENT B3 ;  /* 0x0000000000037941 */ /* 0x000fea0003800200 */
.L_x_61:
        /* <DEDUP_REMOVED lines=23> */
.L_x_64:
[----:B------:R-:W-:Y:S05]  /*3740*/  BSYNC.RECONVERGENT B3 ;  /* 0x0000000000037941 */ /* 0x000fea0003800200 */
.L_x_63:
        /* <DEDUP_REMOVED lines=21> */
.L_x_66:
[----:B------:R-:W-:Y:S05]  /*38a0*/  BSYNC.RECONVERGENT B3 ;  /* 0x0000000000037941 */ /* 0x000fea0003800200 */
.L_x_65:
        /* <DEDUP_REMOVED lines=21> */
[----:B------:R-:W-:Y:S02]  /*3a00*/  IMAD.MOV.U32 R6, RZ, RZ, R12 ;  /* 0x000000ffff067224 */ /* 0x000fe400078e000c */
[----:B------:R-:W-:-:S07]  /*3a10*/  IMAD.MOV.U32 R7, RZ, RZ, R13 ;  /* 0x000000ffff077224 */ /* 0x000fce00078e000d */
.L_x_68:
[----:B------:R-:W-:Y:S05]  /*3a20*/  BSYNC.RECONVERGENT B3 ;  /* 0x0000000000037941 */ /* 0x000fea0003800200 */
.L_x_67:
[----:B------:R0:W-:Y:S01]  /*3a30*/  STG.E.64 desc[UR36][R30.64+0x38], R6 ;  /* 0x000038061e007986 */ /* 0x0001e2000c101b24 */
[----:B------:R-:W-:Y:S01]  /*3a40*/  VIADD R10, R10, 0x10 ;  /* 0x000000100a0a7836 */ /* 0x000fe20000000000 */
[----:B------:R-:W-:Y:S06]  /*3a50*/  @P1 BRA `(.L_x_69) ;  /* 0xffffffe8002c1947 */ /* 0x000fec000383ffff */
.L_x_36:
[----:B------:R-:W-:Y:S05]  /*3a60*/  BSYNC.RECONVERGENT B0 ;  /* 0x0000000000007941 */ /* 0x000fea0003800200 */
.L_x_35:
[----:B------:R-:W-:-:S13]  /*3a70*/  ISETP.NE.AND P0, PT, R11, RZ, PT ;  /* 0x000000ff0b00720c */ /* 0x000fda0003f05270 */
[----:B------:R-:W-:Y:S05]  /*3a80*/  @!P0 BRA `(.L_x_34) ;  /* 0x0000001400288947 */ /* 0x000fea0003800000 */
[----:B------:R-:W1:Y:S01]  /*3a90*/  LDC R8, c[0x0][0x39c] ;  /* 0x0000e700ff087b82 */ /* 0x000e620000000800 */
[----:B------:R-:W-:Y:S01]  /*3aa0*/  ISETP.GE.U32.AND P0, PT, R11, 0x8, PT ;  /* 0x000000080b00780c */ /* 0x000fe20003f06070 */
[----:B------:R-:W-:Y:S01]  /*3ab0*/  BSSY.RECONVERGENT B0, `(.L_x_70) ;  /* 0x00000bf000007945 */ /* 0x000fe20003800200 */
[----:B-1----:R-:W-:-:S11]  /*3ac0*/  LOP3.LUT R8, R8, 0x7, RZ, 0xc0, !PT ;  /* 0x0000000708087812 */ /* 0x002fd600078ec0ff */
[----:B------:R-:W-:Y:S05]  /*3ad0*/  @!P0 BRA `(.L_x_71) ;  /* 0x0000000800f08947 */ /* 0x000fea0003800000 */
[----:B------:R-:W1:Y:S01]  /*3ae0*/  LDC.64 R10, c[0x0][0x390] ;  /* 0x0000e400ff0a7b82 */ /* 0x000e620000000a00 */
[----:B0-----:R-:W-:-:S04]  /*3af0*/  IMAD.IADD R7, R3, 0x1, R0 ;  /* 0x0000000103077824 */ /* 0x001fc800078e0200 */
[----:B-1----:R-:W-:-:S05]  /*3b00*/  IMAD.WIDE R10, R7, 0x8, R10 ;  /* 0x00000008070a7825 */ /* 0x002fca00078e020a */
[----:B------:R-:W2:Y:S01]  /*3b10*/  LDG.E.64 R22, desc[UR36][R10.64] ;  /* 0x000000240a167981 */ /* 0x000ea2000c1e1b00 */
[----:B------:R-:W0:Y:S01]  /*3b20*/  MUFU.RCP64H R7, R17 ;  /* 0x0000001100077308 */ /* 0x000e220000001800 */
[----:B------:R-:W-:Y:S01]  /*3b30*/  IMAD.MOV.U32 R6, RZ, RZ, 0x1 ;  /* 0x00000001ff067424 */ /* 0x000fe200078e00ff */
[----:B------:R-:W-:Y:S05]  /*3b40*/  BSSY.RECONVERGENT B3, `(.L_x_72) ;  /* 0x0000013000037945 */ /* 0x000fea0003800200 */
        /* <DEDUP_REMOVED lines=15> */
[----:B-----5:R-:W-:Y:S05]  /*3c40*/  CALL.REL.NOINC `($__internal_0_$__cuda_sm20_div_rn_f64_full) ;  /* 0x0000001000d07944 */ /* 0x020fea0003c00000 */
[----:B------:R-:W-:Y:S02]  /*3c50*/  IMAD.MOV.U32 R6, RZ, RZ, R12 ;  /* 0x000000ffff067224 */ /* 0x000fe400078e000c */
[----:B------:R-:W-:-:S07]  /*3c60*/  IMAD.MOV.U32 R7, RZ, RZ, R13 ;  /* 0x000000ffff077224 */ /* 0x000fce00078e000d */
.L_x_73:
[----:B------:R-:W-:Y:S05]  /*3c70*/  BSYNC.RECONVERGENT B3 ;  /* 0x0000000000037941 */ /* 0x000fea0003800200 */
.L_x_72:
        /* <DEDUP_REMOVED lines=20> */
[----:B-----5:R-:W-:Y:S05]  /*3dc0*/  CALL.REL.NOINC `($__internal_0_$__cuda_sm20_div_rn_f64_full) ;  /* 0x0000001000707944 */ /* 0x020fea0003c00000 */
.L_x_75:
[----:B------:R-:W-:Y:S05]  /*3dd0*/  BSYNC.RECONVERGENT B3 ;  /* 0x0000000000037941 */ /* 0x000fea0003800200 */
.L_x_74:
        /* <DEDUP_REMOVED lines=20> */
[----:B-----5:R-:W-:Y:S05]  /*3f20*/  CALL.REL.NOINC `($__internal_0_$__cuda_sm20_div_rn_f64_full) ;  /* 0x0000001000187944 */ /* 0x020fea0003c00000 */
[----:B------:R-:W-:Y:S02]  /*3f30*/  IMAD.MOV.U32 R6, RZ, RZ, R12 ;  /* 0x000000ffff067224 */ /* 0x000fe400078e000c */
[----:B------:R-:W-:-:S07]  /*3f40*/  IMAD.MOV.U32 R7, RZ, RZ, R13 ;  /* 0x000000ffff077224 */ /* 0x000fce00078e000d */
.L_x_77:
[----:B------:R-:W-:Y:S05]  /*3f50*/  BSYNC.RECONVERGENT B3 ;  /* 0x0000000000037941 */ /* 0x000fea0003800200 */
.L_x_76:
        /* <DEDUP_REMOVED lines=21> */
.L_x_79:
[----:B------:R-:W-:Y:S05]  /*40b0*/  BSYNC.RECONVERGENT B3 ;  /* 0x0000000000037941 */ /* 0x000fea0003800200 */
.L_x_78:
[----:B------:R-:W2:Y:S01]  /*40c0*/  LDG.E.64 R22, desc[UR36][R10.64+0x20] ;  /* 0x000020240a167981 */ /* 0x000ea2000c1e1b00 */
[----:B------:R-:W0:Y:S01]  /*40d0*/  MUFU.RCP64H R7, R17 ;  /* 0x0000001100077308 */ /* 0x000e220000001800 */
[----:B------:R-:W-:Y:S01]  /*40e0*/  MOV R6, 0x1 ;  /* 0x0000000100067802 */ /* 0x000fe20000000f00 */
        /* <DEDUP_REMOVED lines=20> */
.L_x_81:
[----:B------:R-:W-:Y:S05]  /*4230*/  BSYNC.RECONVERGENT B3 ;  /* 0x0000000000037941 */ /* 0x000fea0003800200 */
.L_x_80:
        /* <DEDUP_REMOVED lines=21> */
.L_x_83:
[----:B------:R-:W-:Y:S05]  /*4390*/  BSYNC.RECONVERGENT B3 ;  /* 0x0000000000037941 */ /* 0x000fea0003800200 */
.L_x_82:
        /* <DEDUP_REMOVED lines=20> */
[----:B-----5:R-:W-:Y:S05]  /*44e0*/  CALL.REL.NOINC `($__internal_0_$__cuda_sm20_div_rn_f64_full) ;  /* 0x0000000800a87944 */ /* 0x020fea0003c00000 */
[----:B------:R-:W-:Y:S02]  /*44f0*/  IMAD.MOV.U32 R6, RZ, RZ, R12 ;  /* 0x000000ffff067224 */ /* 0x000fe400078e000c */
[----:B------:R-:W-:-:S07]  /*4500*/  IMAD.MOV.U32 R7, RZ, RZ, R13 ;  /* 0x000000ffff077224 */ /* 0x000fce00078e000d */
.L_x_85:
[----:B------:R-:W-:Y:S05]  /*4510*/  BSYNC.RECONVERGENT B3 ;  /* 0x0000000000037941 */ /* 0x000fea0003800200 */
.L_x_84:
        /* <DEDUP_REMOVED lines=21> */
.L_x_87:
[----:B------:R-:W-:Y:S05]  /*4670*/  BSYNC.RECONVERGENT B3 ;  /* 0x0000000000037941 */ /* 0x000fea0003800200 */
.L_x_86:
[----:B------:R1:W-:Y:S01]  /*4680*/  STG.E.64 desc[UR36][R10.64+0x38], R12 ;  /* 0x0000380c0a007986 */ /* 0x0003e2000c101b24 */
[----:B------:R-:W-:-:S07]  /*4690*/  VIADD R0, R0, 0x8 ;  /* 0x0000000800007836 */ /* 0x000fce0000000000 */
.L_x_71:
[----:B------:R-:W-:Y:S05]  /*46a0*/  BSYNC.RECONVERGENT B0 ;  /* 0x0000000000007941 */ /* 0x000fea0003800200 */
.L_x_70:
[----:B------:R-:W-:-:S13]  /*46b0*/  ISETP.NE.AND P0, PT, R8, RZ, PT ;  /* 0x000000ff0800720c */ /* 0x000fda0003f05270 */
[----:B------:R-:W-:Y:S05]  /*46c0*/  @!P0 BRA `(.L_x_34) ;  /* 0x0000000800188947 */ /* 0x000fea0003800000 */
[----:B------:R-:W2:Y:S01]  /*46d0*/  LDC R2, c[0x0][0x39c] ;  /* 0x0000e700ff027b82 */ /* 0x000ea20000000800 */
[----:B------:R-:W-:Y:S02]  /*46e0*/  ISETP.GE.U32.AND P0, PT, R8, 0x4, PT ;  /* 0x000000040800780c */ /* 0x000fe40003f06070 */
[----:B--2---:R-:W-:-:S11]  /*46f0*/  LOP3.LUT R8, R2, 0x3, RZ, 0xc0, !PT ;  /* 0x0000000302087812 */ /* 0x004fd600078ec0ff */
[----:B------:R-:W-:Y:S05]  /*4700*/  @!P0 BRA `(.L_x_88) ;  /* 0x0000000400808947 */ /* 0x000fea0003800000 */
[----:B-1----:R-:W1:Y:S01]  /*4710*/  LDC.64 R10, c[0x0][0x390] ;  /* 0x0000e400ff0a7b82 */ /* 0x002e620000000a00 */
        /* <DEDUP_REMOVED lines=19> */
[----:B------:R-:W-:Y:S02]  /*4850*/  MOV R21, R17 ;  /* 0x0000001100157202 */ /* 0x000fe40000000f00 */
[----:B------:R-:W-:-:S07]  /*4860*/  MOV R2, 0x4880 ;  /* 0x0000488000027802 */ /* 0x000fce0000000f00 */
[----:B-----5:R-:W-:Y:S05]  /*4870*/  CALL.REL.NOINC `($__internal_0_$__cuda_sm20_div_rn_f64_full) ;  /* 0x0000000400c47944 */ /* 0x020fea0003c00000 */
[----:B------:R-:W-:Y:S02]  /*4880*/  IMAD.MOV.U32 R6, RZ, RZ, R12 ;  /* 0x000000ffff067224 */ /* 0x000fe400078e000c */
[----:B------:R-:W-:-:S07]  /*4890*/  IMAD.MOV.U32 R7, RZ, RZ, R13 ;  /* 0x000000ffff077224 */ /* 0x000fce00078e000d */
.L_x_90:
[----:B------:R-:W-:Y:S05]  /*48a0*/  BSYNC.RECONVERGENT B0 ;  /* 0x0000000000007941 */ /* 0x000fea0003800200 */
.L_x_89:
        /* <DEDUP_REMOVED lines=21> */
.L_x_92:
[----:B------:R-:W-:Y:S05]  /*4a00*/  BSYNC.RECONVERGENT B0 ;  /* 0x0000000000007941 */ /* 0x000fea0003800200 */
.L_x_91:
        /* <DEDUP_REMOVED lines=21> */
[----:B------:R-:W-:Y:S01]  /*4b60*/  IMAD.MOV.U32 R6, RZ, RZ, R12 ;  /* 0x000000ffff067224 */ /* 0x000fe200078e000c */
[----:B------:R-:W-:-:S07]  /*4b70*/  MOV R7, R13 ;  /* 0x0000000d00077202 */ /* 0x000fce0000000f00 */
.L_x_94:
[----:B------:R-:W-:Y:S05]  /*4b80*/  BSYNC.RECONVERGENT B0 ;  /* 0x0000000000007941 */ /* 0x000fea0003800200 */
.L_x_93:
        /* <DEDUP_REMOVED lines=21> */
.L_x_96:
[----:B------:R-:W-:Y:S05]  /*4ce0*/  BSYNC.RECONVERGENT B0 ;  /* 0x0000000000007941 */ /* 0x000fea0003800200 */
.L_x_95:
[----:B------:R2:W-:Y:S01]  /*4cf0*/  STG.E.64 desc[UR36][R10.64+0x18], R12 ;  /* 0x0000180c0a007986 */ /* 0x0005e2000c101b24 */
[----:B------:R-:W-:-:S07]  /*4d00*/  VIADD R0, R0, 0x4 ;  /* 0x0000000400007836 */ /* 0x000fce0000000000 */
.L_x_88:
[----:B------:R-:W-:-:S13]  /*4d10*/  ISETP.NE.AND P0, PT, R8, RZ, PT ;  /* 0x000000ff0800720c */ /* 0x000fda0003f05270 */
[----:B------:R-:W-:Y:S05]  /*4d20*/  @!P0 BRA `(.L_x_34) ;  /* 0x0000000000808947 */ /* 0x000fea0003800000 */
[----:B-12---:R-:W1:Y:S01]  /*4d30*/  LDC.64 R10, c[0x0][0x390] ;  /* 0x0000e400ff0a7b82 */ /* 0x006e620000000a00 */
[----:B------:R-:W-:Y:S02]  /*4d40*/  IMAD.IADD R3, R3, 0x1, R0 ;  /* 0x0000000103037824 */ /* 0x000fe400078e0200 */
[----:B------:R-:W-:-:S07]  /*4d50*/  IMAD.MOV R8, RZ, RZ, -R8 ;  /* 0x000000ffff087224 */ /* 0x000fce00078e0a08 */
.L_x_99:
[----:B01----:R-:W-:-:S05]  /*4d60*/  IMAD.WIDE R28, R3, 0x8, R10 ;  /* 0x00000008031c7825 */ /* 0x003fca00078e020a */
[----:B------:R-:W2:Y:S01]  /*4d70*/  LDG.E.64 R22, desc[UR36][R28.64] ;  /* 0x000000241c167981 */ /* 0x000ea2000c1e1b00 */
[----:B0-----:R-:W0:Y:S01]  /*4d80*/  MUFU.RCP64H R7, R17 ;  /* 0x0000001100077308 */ /* 0x001e220000001800 */
        /* <DEDUP_REMOVED lines=22> */
.L_x_98:
[----:B------:R-:W-:Y:S05]  /*4ef0*/  BSYNC.RECONVERGENT B0 ;  /* 0x0000000000007941 */ /* 0x000fea0003800200 */
.L_x_97:
[----:B------:R0:W-:Y:S01]  /*4f00*/  STG.E.64 desc[UR36][R28.64], R6 ;  /* 0x000000061c007986 */ /* 0x0001e2000c101b24 */
[----:B------:R-:W-:Y:S01]  /*4f10*/  VIADD R3, R3, 0x1 ;  /* 0x0000000103037836 */ /* 0x000fe20000000000 */
[----:B------:R-:W-:Y:S06]  /*4f20*/  @P1 BRA `(.L_x_99) ;  /* 0xfffffffc008c1947 */ /* 0x000fec000383ffff */
.L_x_34:
[----:B------:R-:W-:Y:S05]  /*4f30*/  BSYNC.RECONVERGENT B1 ;  /* 0x0000000000017941 */ /* 0x000fea0003800200 */
.L_x_33:
[----:B------:R-:W-:-:S04]  /*4f40*/  MOV R0, 0x0 ;  /* 0x0000000000007802 */ /* 0x000fc80000000f00 */
[----:B------:R0:W0:Y:S03]  /*4f50*/  LDC.64 R2, c[0x4][R0] ;  /* 0x0100000000027b82 */ /* 0x0000260000000a00 */
[----:B0-----:R-:W-:-:S07]  /*4f60*/  LEPC R20, `(.L_x_100) ;  /* 0x000000001014794e */ /* 0x001fce0000000000 */
[----:B-12345:R-:W-:Y:S05]  /*4f70*/  CALL.ABS.NOINC R2 ;  /* 0x0000000002007343 */ /* 0x03efea0003c00000 */
.L_x_100:
[----:B------:R-:W-:Y:S05]  /*4f80*/  EXIT ;  /* 0x000000000000794d */ /* 0x000fea0003800000 */
        .weak           $__internal_0_$__cuda_sm20_div_rn_f64_full
        .type           $__internal_0_$__cuda_sm20_div_rn_f64_full,@function
        .size           $__internal_0_$__cuda_sm20_div_rn_f64_full,(.L_x_107 - $__internal_0_$__cuda_sm20_div_rn_f64_full)
$__internal_0_$__cuda_sm20_div_rn_f64_full:
[C---:B------:R-:W-:Y:S01]  /*4f90*/  FSETP.GEU.AND P0, PT, |R21|.reuse, 1.469367938527859385e-39, PT ;  /* 0x001000001500780b */ /* 0x040fe20003f0e200 */
[----:B------:R-:W-:Y:S01]  /*4fa0*/  IMAD.MOV.U32 R24, RZ, RZ, 0x1 ;  /* 0x00000001ff187424 */ /* 0x000fe200078e00ff */
[----:B------:R-:W-:Y:S01]  /*4fb0*/  LOP3.LUT R18, R21, 0x800fffff, RZ, 0xc0, !PT ;  /* 0x800fffff15127812 */ /* 0x000fe200078ec0ff */
[----:B------:R-:W-:Y:S01]  /*4fc0*/  IMAD.MOV.U32 R14, RZ, RZ, R22 ;  /* 0x000000ffff0e7224 */ /* 0x000fe200078e0016 */
[C---:B------:R-:W-:Y:S01]  /*4fd0*/  FSETP.GEU.AND P3, PT, |R23|.reuse, 1.469367938527859385e-39, PT ;  /* 0x001000001700780b */ /* 0x040fe20003f6e200 */
[----:B------:R-:W-:Y:S01]  /*4fe0*/  BSSY.RECONVERGENT B2, `(.L_x_101) ;  /* 0x0000052000027945 */ /* 0x000fe20003800200 */
[----:B------:R-:W-:Y:S01]  /*4ff0*/  LOP3.LUT R19, R18, 0x3ff00000, RZ, 0xfc, !PT ;  /* 0x3ff0000012137812 */ /* 0x000fe200078efcff */
[----:B------:R-:W-:Y:S01]  /*5000*/  IMAD.MOV.U32 R18, RZ, RZ, R20 ;  /* 0x000000ffff127224 */ /* 0x000fe200078e0014 */
[----:B------:R-:W-:Y:S02]  /*5010*/  LOP3.LUT R6, R23, 0x7ff00000, RZ, 0xc0, !PT ;  /* 0x7ff0000017067812 */ /* 0x000fe400078ec0ff */
[----:B------:R-:W-:-:S03]  /*5020*/  LOP3.LUT R9, R21, 0x7ff00000, RZ, 0xc0, !PT ;  /* 0x7ff0000015097812 */ /* 0x000fc600078ec0ff */
[----:B------:R-:W-:Y:S01]  /*5030*/  @!P0 DMUL R18, R20, 8.98846567431157953865e+307 ;  /* 0x7fe0000014128828 */ /* 0x000fe20000000000 */
[----:B------:R-:W-:-:S03]  /*5040*/  ISETP.GE.U32.AND P2, PT, R6, R9, PT ;  /* 0x000000090600720c */ /* 0x000fc60003f46070 */
[----:B------:R-:W-:Y:S02]  /*5050*/  @!P3 LOP3.LUT R7, R21, 0x7ff00000, RZ, 0xc0, !PT ;  /* 0x7ff000001507b812 */ /* 0x000fe400078ec0ff */
[----:B------:R-:W0:Y:S02]  /*5060*/  MUFU.RCP64H R25, R19 ;  /* 0x0000001300197308 */ /* 0x000e240000001800 */
[----:B------:R-:W-:Y:S01]  /*5070*/  @!P3 ISETP.GE.U32.AND P4, PT, R6, R7, PT ;  /* 0x000000070600b20c */ /* 0x000fe20003f86070 */
[----:B------:R-:W-:Y:S01]  /*5080*/  IMAD.MOV.U32 R7, RZ, RZ, 0x1ca00000 ;  /* 0x1ca00000ff077424 */ /* 0x000fe200078e00ff */
[----:B------:R-:W-:-:S04]  /*5090*/  @!P0 LOP3.LUT R9, R19, 0x7ff00000, RZ, 0xc0, !PT ;  /* 0x7ff0000013098812 */ /* 0x000fc800078ec0ff */
[----:B------:R-:W-:-:S04]  /*50a0*/  SEL R15, R7, 0x63400000, !P2 ;  /* 0x63400000070f7807 */ /* 0x000fc80005000000 */
[----:B------:R-:W-:Y:S01]  /*50b0*/  LOP3.LUT R15, R15, 0x800fffff, R23, 0xf8, !PT ;  /* 0x800fffff0f0f7812 */ /* 0x000fe200078ef817 */
[----:B0-----:R-:W-:-:S08]  /*50c0*/  DFMA R12, R24, -R18, 1 ;  /* 0x3ff00000180c742b */ /* 0x001fd00000000812 */
[----:B------:R-:W-:-:S08]  /*50d0*/  DFMA R12, R12, R12, R12 ;  /* 0x0000000c0c0c722b */ /* 0x000fd0000000000c */
[----:B------:R-:W-:Y:S01]  /*50e0*/  DFMA R24, R24, R12, R24 ;  /* 0x0000000c1818722b */ /* 0x000fe20000000018 */
[----:B------:R-:W-:-:S04]  /*50f0*/  @!P3 SEL R13, R7, 0x63400000, !P4 ;  /* 0x63400000070db807 */ /* 0x000fc80006000000 */
[----:B------:R-:W-:-:S03]  /*5100*/  @!P3 LOP3.LUT R26, R13, 0x80000000, R23, 0xf8, !PT ;  /* 0x800000000d1ab812 */ /* 0x000fc600078ef817 */
[----:B------:R-:W-:Y:S01]  /*5110*/  DFMA R12, R24, -R18, 1 ;  /* 0x3ff00000180c742b */ /* 0x000fe20000000812 */
[----:B------:R-:W-:Y:S01]  /*5120*/  @!P3 LOP3.LUT R27, R26, 0x100000, RZ, 0xfc, !PT ;  /* 0x001000001a1bb812 */ /* 0x000fe200078efcff */
[----:B------:R-:W-:-:S06]  /*5130*/  @!P3 IMAD.MOV.U32 R26, RZ, RZ, RZ ;  /* 0x000000ffff1ab224 */ /* 0x000fcc00078e00ff */
[----:B------:R-:W-:Y:S02]  /*5140*/  DFMA R24, R24, R12, R24 ;  /* 0x0000000c1818722b */ /* 0x000fe40000000018 */
[----:B------:R-:W-:Y:S01]  /*5150*/  @!P3 DFMA R14, R14, 2, -R26 ;  /* 0x400000000e0eb82b */ /* 0x000fe2000000081a */
[----:B------:R-:W-:-:S07]  /*5160*/  IMAD.MOV.U32 R12, RZ, RZ, R6 ;  /* 0x000000ffff0c7224 */ /* 0x000fce00078e0006 */
[----:B------:R-:W-:Y:S02]  /*5170*/  DMUL R26, R24, R14 ;  /* 0x0000000e181a7228 */ /* 0x000fe40000000000 */
[----:B------:R-:W-:-:S04]  /*5180*/  @!P3 LOP3.LUT R12, R15, 0x7ff00000, RZ, 0xc0, !PT ;  /* 0x7ff000000f0cb812 */ /* 0x000fc800078ec0ff */
[----:B------:R-:W-:Y:S02]  /*5190*/  IADD3 R13, PT, PT, R12, -0x1, RZ ;  /* 0xffffffff0c0d7810 */ /* 0x000fe40007ffe0ff */
[----:B------:R-:W-:Y:S02]  /*51a0*/  DFMA R32, R26, -R18, R14 ;  /* 0x800000121a20722b */ /* 0x000fe4000000000e */
[----:B------:R-:W-:Y:S01]  /*51b0*/  ISETP.GT.U32.AND P0, PT, R13, 0x7feffffe, PT ;  /* 0x7feffffe0d00780c */ /* 0x000fe20003f04070 */
[----:B------:R-:W-:-:S05]  /*51c0*/  VIADD R13, R9, 0xffffffff ;  /* 0xffffffff090d7836 */ /* 0x000fca0000000000 */
[----:B------:R-:W-:Y:S01]  /*51d0*/  ISETP.GT.U32.OR P0, PT, R13, 0x7feffffe, P0 ;  /* 0x7feffffe0d00780c */ /* 0x000fe20000704470 */
[----:B------:R-:W-:-:S12]  /*51e0*/  DFMA R32, R24, R32, R26 ;  /* 0x000000201820722b */ /* 0x000fd8000000001a */
[----:B------:R-:W-:Y:S05]  /*51f0*/  @P0 BRA `(.L_x_102) ;  /* 0x00000000006c0947 */ /* 0x000fea0003800000 */
[----:B------:R-:W-:Y:S01]  /*5200*/  LOP3.LUT R13, R21, 0x7ff00000, RZ, 0xc0, !PT ;  /* 0x7ff00000150d7812 */ /* 0x000fe200078ec0ff */
[----:B------:R-:W-:-:S03]  /*5210*/  IMAD.MOV.U32 R12, RZ, RZ, RZ ;  /* 0x000000ffff0c7224 */ /* 0x000fc600078e00ff */
[CC--:B------:R-:W-:Y:S02]  /*5220*/  VIADDMNMX R9, R6.reuse, -R13.reuse, 0xb9600000, !PT ;  /* 0xb960000006097446 */ /* 0x0c0fe4000780090d */
[----:B------:R-:W-:Y:S02]  /*5230*/  ISETP.GE.U32.AND P0, PT, R6, R13, PT ;  /* 0x0000000d0600720c */ /* 0x000fe40003f06070 */
[----:B------:R-:W-:Y:S02]  /*5240*/  VIMNMX R9, PT, PT, R9, 0x46a00000, PT ;  /* 0x46a0000009097848 */ /* 0x000fe40003fe0100 */
[----:B------:R-:W-:-:S05]  /*5250*/  SEL R6, R7, 0x63400000, !P0 ;  /* 0x6340000007067807 */ /* 0x000fca0004000000 */
[----:B------:R-:W-:-:S04]  /*5260*/  IMAD.IADD R9, R9, 0x1, -R6 ;  /* 0x0000000109097824 */ /* 0x000fc800078e0a06 */
[----:B------:R-:W-:-:S06]  /*5270*/  VIADD R13, R9, 0x7fe00000 ;  /* 0x7fe00000090d7836 */ /* 0x000fcc0000000000 */
[----:B------:R-:W-:-:S10]  /*5280*/  DMUL R6, R32, R12 ;  /* 0x0000000c20067228 */ /* 0x000fd40000000000 */
[----:B------:R-:W-:-:S13]  /*5290*/  FSETP.GTU.AND P0, PT, |R7|, 1.469367938527859385e-39, PT ;  /* 0x001000000700780b */ /* 0x000fda0003f0c200 */
[----:B------:R-:W-:Y:S05]  /*52a0*/  @P0 BRA `(.L_x_103) ;  /* 0x0000000000940947 */ /* 0x000fea0003800000 */
[----:B------:R-:W-:Y:S01]  /*52b0*/  DFMA R14, R32, -R18, R14 ;  /* 0x80000012200e722b */ /* 0x000fe2000000000e */
[----:B------:R-:W-:-:S09]  /*52c0*/  IMAD.MOV.U32 R12, RZ, RZ, RZ ;  /* 0x000000ffff0c7224 */ /* 0x000fd200078e00ff */
[C---:B------:R-:W-:Y:S02]  /*52d0*/  FSETP.NEU.AND P0, PT, R15.reuse, RZ, PT ;  /* 0x000000ff0f00720b */ /* 0x040fe40003f0d000 */
[----:B------:R-:W-:-:S04]  /*52e0*/  LOP3.LUT R21, R15, 0x80000000, R21, 0x48, !PT ;  /* 0x800000000f157812 */ /* 0x000fc800078e4815 */
[----:B------:R-:W-:-:S07]  /*52f0*/  LOP3.LUT R13, R21, R13, RZ, 0xfc, !PT ;  /* 0x0000000d150d7212 */ /* 0x000fce00078efcff */
[----:B------:R-:W-:Y:S05]  /*5300*/  @!P0 BRA `(.L_x_103) ;  /* 0x00000000007c8947 */ /* 0x000fea0003800000 */
[----:B------:R-:W-:Y:S01]  /*5310*/  IMAD.MOV R15, RZ, RZ, -R9 ;  /* 0x000000ffff0f7224 */ /* 0x000fe200078e0a09 */
[----:B------:R-:W-:Y:S01]  /*5320*/  DMUL.RP R12, R32, R12 ;  /* 0x0000000c200c7228 */ /* 0x000fe20000008000 */
[----:B------:R-:W-:Y:S01]  /*5330*/  IMAD.MOV.U32 R14, RZ, RZ, RZ ;  /* 0x000000ffff0e7224 */ /* 0x000fe200078e00ff */
[----:B------:R-:W-:-:S05]  /*5340*/  IADD3 R9, PT, PT, -R9, -0x43300000, RZ ;  /* 0xbcd0000009097810 */ /* 0x000fca0007ffe1ff */
[----:B------:R-:W-:-:S03]  /*5350*/  DFMA R14, R6, -R14, R32 ;  /* 0x8000000e060e722b */ /* 0x000fc60000000020 */
[----:B------:R-:W-:-:S07]  /*5360*/  LOP3.LUT R21, R13, R21, RZ, 0x3c, !PT ;  /* 0x000000150d157212 */ /* 0x000fce00078e3cff */
[----:B------:R-:W-:-:S04]  /*5370*/  FSETP.NEU.AND P0, PT, |R15|, R9, PT ;  /* 0x000000090f00720b */ /* 0x000fc80003f0d200 */
[----:B------:R-:W-:Y:S02]  /*5380*/  FSEL R6, R12, R6, !P0 ;  /* 0x000000060c067208 */ /* 0x000fe40004000000 */
[----:B------:R-:W-:Y:S01]  /*5390*/  FSEL R7, R21, R7, !P0 ;  /* 0x0000000715077208 */ /* 0x000fe20004000000 */
[----:B------:R-:W-:Y:S06]  /*53a0*/  BRA `(.L_x_103) ;  /* 0x0000000000547947 */ /* 0x000fec0003800000 */
.L_x_102:
[----:B------:R-:W-:-:S14]  /*53b0*/  DSETP.NAN.AND P0, PT, R22, R22, PT ;  /* 0x000000161600722a */ /* 0x000fdc0003f08000 */
[----:B------:R-:W-:Y:S05]  /*53c0*/  @P0 BRA `(.L_x_104) ;  /* 0x0000000000440947 */ /* 0x000fea0003800000 */
[----:B------:R-:W-:-:S14]  /*53d0*/  DSETP.NAN.AND P0, PT, R20, R20, PT ;  /* 0x000000141400722a */ /* 0x000fdc0003f08000 */
[----:B------:R-:W-:Y:S05]  /*53e0*/  @P0 BRA `(.L_x_105) ;  /* 0x0000000000300947 */ /* 0x000fea0003800000 */
[----:B------:R-:W-:Y:S01]  /*53f0*/  ISETP.NE.AND P0, PT, R12, R9, PT ;  /* 0x000000090c00720c */ /* 0x000fe20003f05270 */
[----:B------:R-:W-:Y:S02]  /*5400*/  IMAD.MOV.U32 R6, RZ, RZ, 0x0 ;  /* 0x00000000ff067424 */ /* 0x000fe400078e00ff */
[----:B------:R-:W-:-:S10]  /*5410*/  IMAD.MOV.U32 R7, RZ, RZ, -0x80000 ;  /* 0xfff80000ff077424 */ /* 0x000fd400078e00ff */
[----:B------:R-:W-:Y:S05]  /*5420*/  @!P0 BRA `(.L_x_103) ;  /* 0x0000000000348947 */ /* 0x000fea0003800000 */
[----:B------:R-:W-:Y:S02]  /*5430*/  ISETP.NE.AND P0, PT, R12, 0x7ff00000, PT ;  /* 0x7ff000000c00780c */ /* 0x000fe40003f05270 */
[----:B------:R-:W-:Y:S02]  /*5440*/  LOP3.LUT R7, R23, 0x80000000, R21, 0x48, !PT ;  /* 0x8000000017077812 */ /* 0x000fe400078e4815 */
[----:B------:R-:W-:-:S13]  /*5450*/  ISETP.EQ.OR P0, PT, R9, RZ, !P0 ;  /* 0x000000ff0900720c */ /* 0x000fda0004702670 */
[----:B------:R-:W-:Y:S02]  /*5460*/  @P0 LOP3.LUT R9, R7, 0x7ff00000, RZ, 0xfc, !PT ;  /* 0x7ff0000007090812 */ /* 0x000fe400078efcff */
[----:B------:R-:W-:Y:S01]  /*5470*/  @!P0 MOV R6, RZ ;  /* 0x000000ff00068202 */ /* 0x000fe20000000f00 */
[----:B------:R-:W-:Y:S02]  /*5480*/  @P0 IMAD.MOV.U32 R6, RZ, RZ, RZ ;  /* 0x000000ffff060224 */ /* 0x000fe400078e00ff */
[----:B------:R-:W-:Y:S01]  /*5490*/  @P0 IMAD.MOV.U32 R7, RZ, RZ, R9 ;  /* 0x000000ffff070224 */ /* 0x000fe200078e0009 */
[----:B------:R-:W-:Y:S06]  /*54a0*/  BRA `(.L_x_103) ;  /* 0x0000000000147947 */ /* 0x000fec0003800000 */
.L_x_105:
[----:B------:R-:W-:Y:S01]  /*54b0*/  LOP3.LUT R7, R21, 0x80000, RZ, 0xfc, !PT ;  /* 0x0008000015077812 */ /* 0x000fe200078efcff */
[----:B------:R-:W-:Y:S01]  /*54c0*/  IMAD.MOV.U32 R6, RZ, RZ, R20 ;  /* 0x000000ffff067224 */ /* 0x000fe200078e0014 */
[----:B------:R-:W-:Y:S06]  /*54d0*/  BRA `(.L_x_103) ;  /* 0x0000000000087947 */ /* 0x000fec0003800000 */
.L_x_104:
[----:B------:R-:W-:Y:S01]  /*54e0*/  LOP3.LUT R7, R23, 0x80000, RZ, 0xfc, !PT ;  /* 0x0008000017077812 */ /* 0x000fe200078efcff */
[----:B------:R-:W-:-:S07]  /*54f0*/  IMAD.MOV.U32 R6, RZ, RZ, R22 ;  /* 0x000000ffff067224 */ /* 0x000fce00078e0016 */
.L_x_103:
[----:B------:R-:W-:Y:S05]  /*5500*/  BSYNC.RECONVERGENT B2 ;  /* 0x0000000000027941 */ /* 0x000fea0003800200 */
.L_x_101:
[----:B------:R-:W-:Y:S02]  /*5510*/  IMAD.MOV.U32 R12, RZ, RZ, R6 ;  /* 0x000000ffff0c7224 */ /* 0x000fe400078e0006 */
[----:B------:R-:W-:Y:S02]  /*5520*/  IMAD.MOV.U32 R13, RZ, RZ, R7 ;  /* 0x000000ffff0d7224 */ /* 0x000fe400078e0007 */
[----:B------:R-:W-:Y:S02]  /*5530*/  IMAD.MOV.U32 R6, RZ, RZ, R2 ;  /* 0x000000ffff067224 */ /* 0x000fe400078e0002 */
[----:B------:R-:W-:-:S04]  /*5540*/  IMAD.MOV.U32 R7, RZ, RZ, 0x0 ;  /* 0x00000000ff077424 */ /* 0x000fc800078e00ff */
[----:B------:R-:W-:Y:S05]  /*5550*/  RET.REL.NODEC R6 `(compute_probs) ;  /* 0xffffffa806a87950 */ /* 0x000fea0003c3ffff */
.L_x_106:
[----:B------:R-:W-:-:S00]  /*5560*/  BRA `(.L_x_106) ;  /* 0xfffffffc00fc7947 */ /* 0x000fc0000383ffff */
[----:B------:R-:W-:-:S00]  /*5570*/  NOP ;  /* 0x0000000000007918 */ /* 0x000fc00000000000 */
        /* <DEDUP_REMOVED lines=8> */
.L_x_107:


//--------------------- .nv.shared.reserved.0     --------------------------
	.section	.nv.shared.reserved.0,"aw",@nobits
	.weak		__nv_reservedSMEM_offset_0_alias
	.size		__nv_reservedSMEM_offset_0_alias, 0, 64
	.other		__nv_reservedSMEM_offset_0_alias,@"STO_CUDA_RESERVED_SHARED STV_DEFAULT"
__nv_reservedSMEM_offset_0_alias:
	.zero		0
	.zero		64


//--------------------- .nv.constant0.compute_probs --------------------------
	.section	.nv.constant0.compute_probs,"a",@progbits
	.sectionflags	@""
	.align	4
.nv.constant0.compute_probs:
	.zero		932


//--------------------- SYMBOLS --------------------------

	.type		.nv.reservedSmem.offset0,@object
	.size		.nv.reservedSmem.offset0,0x4
	.type		free,@function
	.type		malloc,@function
